	.headerflags	@"EF_CUDA_TEXMODE_UNIFIED EF_CUDA_64BIT_ADDRESS EF_CUDA_SM89 EF_CUDA_VIRTUAL_SM(EF_CUDA_SM89)"
	.elftype	@"ET_EXEC"


//--------------------- .nv.info                  --------------------------
	.section	.nv.info,"",@"SHT_CUDA_INFO"
	.align	4


	//----- nvinfo : EIATTR_REGCOUNT
	.align		4
        /*0000*/ 	.byte	0x04, 0x2f
        /*0002*/ 	.short	(.L_1 - .L_0)
	.align		4
.L_0:
        /*0004*/ 	.word	index@(triton__0d1d2d3d4de5de)
        /*0008*/ 	.word	0x0000007f


	//----- nvinfo : EIATTR_MAX_STACK_SIZE
	.align		4
.L_1:
        /*000c*/ 	.byte	0x04, 0x23
        /*000e*/ 	.short	(.L_3 - .L_2)
	.align		4
.L_2:
        /*0010*/ 	.word	index@(triton__0d1d2d3d4de5de)
        /*0014*/ 	.word	0x00000000


	//----- nvinfo : EIATTR_MIN_STACK_SIZE
	.align		4
.L_3:
        /*0018*/ 	.byte	0x04, 0x12
        /*001a*/ 	.short	(.L_5 - .L_4)
	.align		4
.L_4:
        /*001c*/ 	.word	index@(triton__0d1d2d3d4de5de)
        /*0020*/ 	.word	0x00000000


	//----- nvinfo : EIATTR_FRAME_SIZE
	.align		4
.L_5:
        /*0024*/ 	.byte	0x04, 0x11
        /*0026*/ 	.short	(.L_7 - .L_6)
	.align		4
.L_6:
        /*0028*/ 	.word	index@(triton__0d1d2d3d4de5de)
        /*002c*/ 	.word	0x00000000
.L_7:


//--------------------- .nv.info.triton__0d1d2d3d4de5de --------------------------
	.section	.nv.info.triton__0d1d2d3d4de5de,"",@"SHT_CUDA_INFO"
	.align	4


	//----- nvinfo : EIATTR_CUDA_API_VERSION
	.align		4
        /*0000*/ 	.byte	0x04, 0x37
        /*0002*/ 	.short	(.L_9 - .L_8)
.L_8:
        /*0004*/ 	.word	0x0000007b


	//----- nvinfo : EIATTR_PARAM_CBANK
	.align		4
.L_9:
        /*0008*/ 	.byte	0x04, 0x0a
        /*000a*/ 	.short	(.L_11 - .L_10)
	.align		4
.L_10:
        /*000c*/ 	.word	index@(.nv.constant0.triton__0d1d2d3d4de5de)
        /*0010*/ 	.short	0x0160
        /*0012*/ 	.short	0x0028


	//----- nvinfo : EIATTR_CBANK_PARAM_SIZE
	.align		4
.L_11:
        /*0014*/ 	.byte	0x03, 0x19
        /*0016*/ 	.short	0x0028


	//----- nvinfo : EIATTR_KPARAM_INFO
	.align		4
        /*0018*/ 	.byte	0x04, 0x17
        /*001a*/ 	.short	(.L_13 - .L_12)
.L_12:
        /*001c*/ 	.word	0x00000000
        /*0020*/ 	.short	0x0005
        /*0022*/ 	.short	0x0024
        /*0024*/ 	.byte	0x00, 0xf0, 0x11, 0x00


	//----- nvinfo : EIATTR_KPARAM_INFO
	.align		4
.L_13:
        /*0028*/ 	.byte	0x04, 0x17
        /*002a*/ 	.short	(.L_15 - .L_14)
.L_14:
        /*002c*/ 	.word	0x00000000
        /*0030*/ 	.short	0x0004
        /*0032*/ 	.short	0x0020
        /*0034*/ 	.byte	0x00, 0xf0, 0x11, 0x00


	//----- nvinfo : EIATTR_KPARAM_INFO
	.align		4
.L_15:
        /*0038*/ 	.byte	0x04, 0x17
        /*003a*/ 	.short	(.L_17 - .L_16)
.L_16:
        /*003c*/ 	.word	0x00000000
        /*0040*/ 	.short	0x0003
        /*0042*/ 	.short	0x0018
        /*0044*/ 	.byte	0x00, 0xf0, 0x21, 0x00


	//----- nvinfo : EIATTR_KPARAM_INFO
	.align		4
.L_17:
        /*0048*/ 	.byte	0x04, 0x17
        /*004a*/ 	.short	(.L_19 - .L_18)
.L_18:
        /*004c*/ 	.word	0x00000000
        /*0050*/ 	.short	0x0002
        /*0052*/ 	.short	0x0010
        /*0054*/ 	.byte	0x00, 0xf0, 0x21, 0x00


	//----- nvinfo : EIATTR_KPARAM_INFO
	.align		4
.L_19:
        /*0058*/ 	.byte	0x04, 0x17
        /*005a*/ 	.short	(.L_21 - .L_20)
.L_20:
        /*005c*/ 	.word	0x00000000
        /*0060*/ 	.short	0x0001
        /*0062*/ 	.short	0x0008
        /*0064*/ 	.byte	0x00, 0xf0, 0x21, 0x00


	//----- nvinfo : EIATTR_KPARAM_INFO
	.align		4
.L_21:
        /*0068*/ 	.byte	0x04, 0x17
        /*006a*/ 	.short	(.L_23 - .L_22)
.L_22:
        /*006c*/ 	.word	0x00000000
        /*0070*/ 	.short	0x0000
        /*0072*/ 	.short	0x0000
        /*0074*/ 	.byte	0x00, 0xf0, 0x21, 0x00


	//----- nvinfo : EIATTR_MAXREG_COUNT
	.align		4
.L_23:
        /*0078*/ 	.byte	0x03, 0x1b
        /*007a*/ 	.short	0x00ff


	//----- nvinfo : EIATTR_EXIT_INSTR_OFFSETS
	.align		4
        /*007c*/ 	.byte	0x04, 0x1c
        /*007e*/ 	.short	(.L_25 - .L_24)


	//   ....[0]....
.L_24:
        /*0080*/ 	.word	0x00004420


	//   ....[1]....
        /*0084*/ 	.word	0x00004470


	//----- nvinfo : EIATTR_MAX_THREADS
	.align		4
.L_25:
        /*0088*/ 	.byte	0x04, 0x05
        /*008a*/ 	.short	(.L_27 - .L_26)
.L_26:
        /*008c*/ 	.word	0x00000100
        /*0090*/ 	.word	0x00000001
        /*0094*/ 	.word	0x00000001
.L_27:


//--------------------- .nv.rel.action            --------------------------
	.section	.nv.rel.action,"",@"SHT_CUDA_RELOCINFO"
	.align	8
	.sectionentsize	8
        /*0000*/ 	.byte	0x73, 0x00, 0x00, 0x00, 0x00, 0x00, 0x00, 0x00, 0x00, 0x00, 0x00, 0x11, 0x25, 0x00, 0x05, 0x36


//--------------------- .nv.constant0.triton__0d1d2d3d4de5de --------------------------
	.section	.nv.constant0.triton__0d1d2d3d4de5de,"a",@progbits
	.align	4
.nv.constant0.triton__0d1d2d3d4de5de:
	.zero		392


//--------------------- .text.triton__0d1d2d3d4de5de --------------------------
	.section	.text.triton__0d1d2d3d4de5de,"ax",@progbits
	.sectionflags	@"SHF_BARRIERS=1"
	.sectioninfo	@"SHI_REGISTERS=127"
	.align	128
        .global         triton__0d1d2d3d4de5de
        .type           triton__0d1d2d3d4de5de,@function
        .size           triton__0d1d2d3d4de5de,(.L_x_1 - triton__0d1d2d3d4de5de)
        .other          triton__0d1d2d3d4de5de,@"STO_CUDA_ENTRY STV_DEFAULT"
triton__0d1d2d3d4de5de:
.text.triton__0d1d2d3d4de5de:
[----:B------:R-:W-:-:S02]  /*0000*/  IMAD.MOV.U32 R1, RZ, RZ, c[0x0][0x28] ;  /* 0x00000a00ff017624 */ /* 0x000fc400078e00ff */
[----:B------:R-:W0:Y:S01]  /*0010*/  S2R R4, SR_TID.X ;  /* 0x0000000000047919 */ /* 0x000e220000002100 */
[----:B------:R-:W-:Y:S01]  /*0020*/  IMAD.MOV.U32 R24, RZ, RZ, 0x2 ;  /* 0x00000002ff187424 */ /* 0x000fe200078e00ff */
[----:B------:R-:W-:Y:S01]  /*0030*/  CS2R R20, SRZ ;  /* 0x0000000000147805 */ /* 0x000fe2000001ff00 */
[----:B------:R-:W-:Y:S01]  /*0040*/  CS2R R22, SRZ ;  /* 0x0000000000167805 */ /* 0x000fe2000001ff00 */
[----:B------:R-:W1:Y:S01]  /*0050*/  S2R R5, SR_CTAID.Y ;  /* 0x0000000000057919 */ /* 0x000e620000002600 */
[----:B------:R-:W-:-:S03]  /*0060*/  ULDC.64 UR4, c[0x0][0x118] ;  /* 0x0000460000047ab9 */ /* 0x000fc60000000a00 */
[----:B------:R-:W2:Y:S01]  /*0070*/  S2R R28, SR_CTAID.X ;  /* 0x00000000001c7919 */ /* 0x000ea20000002500 */
[----:B0-----:R-:W-:Y:S02]  /*0080*/  LOP3.LUT R2, R4, 0x1f, RZ, 0xc0, !PT ;  /* 0x0000001f04027812 */ /* 0x001fe400078ec0ff */
[----:B------:R-:W-:Y:S01]  /*0090*/  SHF.R.U32.HI R25, RZ, 0x5, R4 ;  /* 0x00000005ff197819 */ /* 0x000fe20000011604 */
[----:B-1----:R-:W-:Y:S02]  /*00a0*/  IMAD.SHL.U32 R29, R5, 0x100, RZ ;  /* 0x00000100051d7824 */ /* 0x002fe400078e00ff */
[----:B------:R-:W-:Y:S01]  /*00b0*/  IMAD.SHL.U32 R13, R2, 0x8, RZ ;  /* 0x00000008020d7824 */ /* 0x000fe200078e00ff */
[----:B------:R-:W-:Y:S02]  /*00c0*/  SGXT.U32 R25, R25, 0x3 ;  /* 0x000000031919781a */ /* 0x000fe40000000000 */
[----:B--2---:R-:W-:Y:S01]  /*00d0*/  SHF.L.U32 R8, R28, 0x4, RZ ;  /* 0x000000041c087819 */ /* 0x004fe200000006ff */
[----:B------:R-:W-:-:S03]  /*00e0*/  IMAD.IADD R12, R13, 0x1, R29 ;  /* 0x000000010d0c7824 */ /* 0x000fc600078e021d */
[----:B------:R-:W-:Y:S02]  /*00f0*/  LOP3.LUT R0, R8, R25, RZ, 0xfc, !PT ;  /* 0x0000001908007212 */ /* 0x000fe400078efcff */
[----:B------:R-:W-:Y:S02]  /*0100*/  SHF.R.S32.HI R3, RZ, 0x1f, R12 ;  /* 0x0000001fff037819 */ /* 0x000fe4000001140c */
[----:B------:R-:W-:Y:S02]  /*0110*/  ISETP.GE.AND P1, PT, R0, 0x100, PT ;  /* 0x000001000000780c */ /* 0x000fe40003f26270 */
[----:B------:R-:W-:-:S05]  /*0120*/  LEA.HI R3, R3, R12, RZ, 0xa ;  /* 0x0000000c03037211 */ /* 0x000fca00078f50ff */
[C---:B------:R-:W-:Y:S01]  /*0130*/  IMAD.SHL.U32 R6, R3.reuse, 0x200, RZ ;  /* 0x0000020003067824 */ /* 0x040fe200078e00ff */
[----:B------:R-:W-:-:S04]  /*0140*/  LOP3.LUT R3, R3, 0xfffffc00, RZ, 0xc0, !PT ;  /* 0xfffffc0003037812 */ /* 0x000fc800078ec0ff */
[----:B------:R-:W-:Y:S01]  /*0150*/  LOP3.LUT R15, R6, 0xfff80000, RZ, 0xc0, !PT ;  /* 0xfff80000060f7812 */ /* 0x000fe200078ec0ff */
[----:B------:R-:W-:Y:S01]  /*0160*/  IMAD.IADD R12, R12, 0x1, -R3 ;  /* 0x000000010c0c7824 */ /* 0x000fe200078e0a03 */
[----:B------:R-:W-:-:S03]  /*0170*/  LOP3.LUT R3, R8, 0x8, R25, 0xfe, !PT ;  /* 0x0000000808037812 */ /* 0x000fc600078efe19 */
[--C-:B------:R-:W-:Y:S01]  /*0180*/  IMAD R9, R0, 0x400, R15.reuse ;  /* 0x0000040000097824 */ /* 0x100fe200078e020f */
[C---:B------:R-:W-:Y:S01]  /*0190*/  ISETP.GE.AND P3, PT, R3.reuse, 0x100, PT ;  /* 0x000001000300780c */ /* 0x040fe20003f66270 */
[----:B------:R-:W-:-:S03]  /*01a0*/  IMAD R15, R3, 0x400, R15 ;  /* 0x00000400030f7824 */ /* 0x000fc600078e020f */
[C---:B------:R-:W-:Y:S01]  /*01b0*/  IADD3 R7, R12.reuse, R9, RZ ;  /* 0x000000090c077210 */ /* 0x040fe20007ffe0ff */
[----:B------:R-:W-:-:S04]  /*01c0*/  IMAD.IADD R11, R12, 0x1, R15 ;  /* 0x000000010c0b7824 */ /* 0x000fc800078e020f */
[----:B------:R-:W-:Y:S01]  /*01d0*/  IMAD.WIDE R6, R7, R24, c[0x0][0x160] ;  /* 0x0000580007067625 */ /* 0x000fe200078e0218 */
[----:B------:R-:W-:Y:S01]  /*01e0*/  CS2R R16, SRZ ;  /* 0x0000000000107805 */ /* 0x000fe2000001ff00 */
[----:B------:R-:W-:-:S03]  /*01f0*/  CS2R R18, SRZ ;  /* 0x0000000000127805 */ /* 0x000fc6000001ff00 */
[----:B------:R0:W2:Y:S01]  /*0200*/  @!P1 LDG.E.EL.128 R20, [R6.64] ;  /* 0x0000000406149981 */ /* 0x0000a2000c2e1d00 */
[----:B------:R-:W-:-:S05]  /*0210*/  IMAD.WIDE R10, R11, R24, c[0x0][0x160] ;  /* 0x000058000b0a7625 */ /* 0x000fca00078e0218 */
[----:B------:R1:W3:Y:S01]  /*0220*/  @!P3 LDG.E.EL.128 R16, [R10.64] ;  /* 0x000000040a10b981 */ /* 0x0002e2000c2e1d00 */
[----:B------:R-:W-:Y:S01]  /*0230*/  SHF.R.U32.HI R14, RZ, 0x1, R4 ;  /* 0x00000001ff0e7819 */ /* 0x000fe20000011604 */
[----:B------:R-:W-:Y:S01]  /*0240*/  IMAD.SHL.U32 R27, R25, 0x10, RZ ;  /* 0x00000010191b7824 */ /* 0x000fe200078e00ff */
[----:B------:R-:W-:Y:S01]  /*0250*/  CS2R R52, SRZ ;  /* 0x0000000000347805 */ /* 0x000fe2000001ff00 */
[----:B0-----:R-:W-:Y:S01]  /*0260*/  SHF.R.S32.HI R6, RZ, 0x17, R5 ;  /* 0x00000017ff067819 */ /* 0x001fe20000011405 */
[----:B------:R-:W-:Y:S01]  /*0270*/  IMAD R26, R2, 0x88, RZ ;  /* 0x00000088021a7824 */ /* 0x000fe200078e02ff */
[----:B------:R-:W-:Y:S01]  /*0280*/  SGXT.U32 R14, R14, 0x4 ;  /* 0x000000040e0e781a */ /* 0x000fe20000000000 */
[----:B------:R-:W-:Y:S01]  /*0290*/  CS2R R54, SRZ ;  /* 0x0000000000367805 */ /* 0x000fe2000001ff00 */
[----:B------:R-:W-:Y:S02]  /*02a0*/  SGXT R2, R6, 0x1 ;  /* 0x000000010602781a */ /* 0x000fe40000000200 */
[----:B------:R-:W-:-:S02]  /*02b0*/  LOP3.LUT R14, R27, R14, RZ, 0xfc, !PT ;  /* 0x0000000e1b0e7212 */ /* 0x000fc400078efcff */
[----:B------:R-:W-:Y:S02]  /*02c0*/  LOP3.LUT R73, R26, R25, RZ, 0xfc, !PT ;  /* 0x000000191a497212 */ /* 0x000fe400078efcff */
[C---:B------:R-:W-:Y:S02]  /*02d0*/  LOP3.LUT R83, R29.reuse, R14, RZ, 0xfc, !PT ;  /* 0x0000000e1d537212 */ /* 0x040fe400078efcff */
[----:B------:R-:W-:Y:S01]  /*02e0*/  LOP3.LUT R29, R29, 0x80, R14, 0xfe, !PT ;  /* 0x000000801d1d7812 */ /* 0x000fe200078efe0e */
[----:B------:R-:W-:Y:S01]  /*02f0*/  IMAD.SHL.U32 R73, R73, 0x2, RZ ;  /* 0x0000000249497824 */ /* 0x000fe200078e00ff */
[C---:B------:R-:W-:Y:S02]  /*0300*/  LEA.HI R6, R2.reuse, R83, RZ, 0xa ;  /* 0x0000005302067211 */ /* 0x040fe400078f50ff */
[----:B------:R-:W-:Y:S02]  /*0310*/  LEA.HI R7, R2, R29, RZ, 0xa ;  /* 0x0000001d02077211 */ /* 0x000fe400078f50ff */
[----:B------:R-:W-:-:S02]  /*0320*/  LOP3.LUT R2, R25, 0x8, RZ, 0xfc, !PT ;  /* 0x0000000819027812 */ /* 0x000fc400078efcff */
[----:B-1----:R-:W-:Y:S02]  /*0330*/  LOP3.LUT R10, R7, 0xfffc00, RZ, 0xc0, !PT ;  /* 0x00fffc00070a7812 */ /* 0x002fe400078ec0ff */
[----:B------:R-:W-:Y:S02]  /*0340*/  IADD3 R2, R2, R26, RZ ;  /* 0x0000001a02027210 */ /* 0x000fe40007ffe0ff */
[----:B------:R-:W-:Y:S01]  /*0350*/  LOP3.LUT R6, R6, 0xfffc00, RZ, 0xc0, !PT ;  /* 0x00fffc0006067812 */ /* 0x000fe200078ec0ff */
[----:B------:R-:W-:Y:S02]  /*0360*/  IMAD.IADD R69, R29, 0x1, -R10 ;  /* 0x000000011d457824 */ /* 0x000fe400078e0a0a */
[----:B------:R-:W-:Y:S02]  /*0370*/  IMAD.SHL.U32 R74, R2, 0x2, RZ ;  /* 0x00000002024a7824 */ /* 0x000fe400078e00ff */
[----:B------:R-:W-:Y:S02]  /*0380*/  IMAD.SHL.U32 R2, R4, 0x8, RZ ;  /* 0x0000000804027824 */ /* 0x000fe400078e00ff */
[----:B------:R-:W-:-:S03]  /*0390*/  IMAD.IADD R83, R83, 0x1, -R6 ;  /* 0x0000000153537824 */ /* 0x000fc600078e0a06 */
[----:B------:R-:W-:Y:S01]  /*03a0*/  LOP3.LUT R11, R2, 0x8, RZ, 0xc0, !PT ;  /* 0x00000008020b7812 */ /* 0x000fe200078ec0ff */
[----:B------:R-:W-:Y:S01]  /*03b0*/  CS2R R48, SRZ ;  /* 0x0000000000307805 */ /* 0x000fe2000001ff00 */
[----:B------:R-:W-:Y:S01]  /*03c0*/  CS2R R50, SRZ ;  /* 0x0000000000327805 */ /* 0x000fe2000001ff00 */
[----:B--2---:R-:W-:Y:S01]  /*03d0*/  SHF.R.U32.HI R10, RZ, 0x10, R21 ;  /* 0x00000010ff0a7819 */ /* 0x004fe20000011615 */
[----:B------:R-:W-:Y:S01]  /*03e0*/  STS.U16 [R73], R20 ;  /* 0x0000001449007388 */ /* 0x000fe20000000400 */
[----:B------:R-:W-:Y:S02]  /*03f0*/  SHF.R.U32.HI R6, RZ, 0x10, R20 ;  /* 0x00000010ff067819 */ /* 0x000fe40000011614 */
[----:B------:R-:W-:Y:S01]  /*0400*/  SHF.R.U32.HI R26, RZ, 0x10, R22 ;  /* 0x00000010ff1a7819 */ /* 0x000fe20000011616 */
[----:B------:R0:W-:Y:S01]  /*0410*/  STS.U16 [R73+0x66], R10 ;  /* 0x0000660a49007388 */ /* 0x0001e20000000400 */
[----:B------:R-:W-:Y:S02]  /*0420*/  SHF.R.U32.HI R30, RZ, 0x10, R23 ;  /* 0x00000010ff1e7819 */ /* 0x000fe40000011617 */
[----:B---3--:R-:W-:Y:S01]  /*0430*/  SHF.R.U32.HI R7, RZ, 0x10, R16 ;  /* 0x00000010ff077819 */ /* 0x008fe20000011610 */
[----:B------:R1:W-:Y:S01]  /*0440*/  STS.U16 [R73+0x44], R21 ;  /* 0x0000441549007388 */ /* 0x0003e20000000400 */
[----:B------:R-:W-:-:S03]  /*0450*/  SHF.R.U32.HI R27, RZ, 0x10, R19 ;  /* 0x00000010ff1b7819 */ /* 0x000fc60000011613 */
[----:B------:R-:W-:Y:S01]  /*0460*/  STS.U16 [R73+0x88], R22 ;  /* 0x0000881649007388 */ /* 0x000fe20000000400 */
[----:B0-----:R-:W-:-:S03]  /*0470*/  LOP3.LUT R10, R8, R11, RZ, 0xfc, !PT ;  /* 0x0000000b080a7212 */ /* 0x001fc600078efcff */
[----:B------:R0:W-:Y:S01]  /*0480*/  STS.U16 [R73+0xcc], R23 ;  /* 0x0000cc1749007388 */ /* 0x0001e20000000400 */
[----:B------:R-:W-:-:S03]  /*0490*/  ISETP.GE.AND P0, PT, R10, 0x100, PT ;  /* 0x000001000a00780c */ /* 0x000fc60003f06270 */
[----:B------:R-:W-:Y:S01]  /*04a0*/  STS.U16 [R73+0x22], R6 ;  /* 0x0000220649007388 */ /* 0x000fe20000000400 */
[----:B-1----:R-:W-:-:S03]  /*04b0*/  SHF.R.U32.HI R21, RZ, 0x10, R17 ;  /* 0x00000010ff157819 */ /* 0x002fc60000011611 */
[----:B------:R-:W-:Y:S01]  /*04c0*/  STS.U16 [R73+0xaa], R26 ;  /* 0x0000aa1a49007388 */ /* 0x000fe20000000400 */
[----:B0-----:R-:W-:-:S03]  /*04d0*/  SHF.R.U32.HI R23, RZ, 0x10, R18 ;  /* 0x00000010ff177819 */ /* 0x001fc60000011612 */
[----:B------:R-:W-:Y:S04]  /*04e0*/  STS.U16 [R73+0xee], R30 ;  /* 0x0000ee1e49007388 */ /* 0x000fe80000000400 */
[----:B------:R-:W-:Y:S04]  /*04f0*/  STS.U16 [R73+0x10], R16 ;  /* 0x0000101049007388 */ /* 0x000fe80000000400 */
[----:B------:R0:W-:Y:S04]  /*0500*/  STS.U16 [R74+0x22], R7 ;  /* 0x000022074a007388 */ /* 0x0001e80000000400 */
[----:B------:R1:W-:Y:S04]  /*0510*/  STS.U16 [R74+0x44], R17 ;  /* 0x000044114a007388 */ /* 0x0003e80000000400 */
[----:B------:R-:W-:Y:S01]  /*0520*/  STS.U16 [R74+0x66], R21 ;  /* 0x000066154a007388 */ /* 0x000fe20000000400 */
[----:B0-----:R-:W-:-:S03]  /*0530*/  LEA R7, R83, R10, 0x8 ;  /* 0x0000000a53077211 */ /* 0x001fc600078e40ff */
[----:B------:R-:W-:Y:S01]  /*0540*/  STS.U16 [R74+0x88], R18 ;  /* 0x000088124a007388 */ /* 0x000fe20000000400 */
[----:B-1----:R-:W-:Y:S02]  /*0550*/  IMAD R17, R69, 0x100, R10 ;  /* 0x0000010045117824 */ /* 0x002fe400078e020a */
[-C--:B------:R-:W-:Y:S01]  /*0560*/  IMAD.WIDE R6, R7, R24.reuse, c[0x0][0x168] ;  /* 0x00005a0007067625 */ /* 0x080fe200078e0218 */
[----:B------:R-:W-:Y:S04]  /*0570*/  STS.U16 [R74+0xaa], R23 ;  /* 0x0000aa174a007388 */ /* 0x000fe80000000400 */
[----:B------:R-:W-:Y:S01]  /*0580*/  STS.U16 [R74+0xcc], R19 ;  /* 0x0000cc134a007388 */ /* 0x000fe20000000400 */
[----:B------:R-:W-:-:S03]  /*0590*/  IMAD.WIDE R16, R17, R24, c[0x0][0x168] ;  /* 0x00005a0011107625 */ /* 0x000fc600078e0218 */
[----:B------:R-:W-:Y:S04]  /*05a0*/  STS.U16 [R74+0xee], R27 ;  /* 0x0000ee1b4a007388 */ /* 0x000fe80000000400 */
[----:B------:R-:W-:Y:S06]  /*05b0*/  BAR.SYNC 0x0 ;  /* 0x0000000000007b1d */ /* 0x000fec0000000000 */
[----:B------:R0:W2:Y:S04]  /*05c0*/  @!P0 LDG.E.EL.128 R52, [R6.64] ;  /* 0x0000000406348981 */ /* 0x0000a8000c2e1d00 */
[----:B------:R1:W3:Y:S01]  /*05d0*/  @!P0 LDG.E.EL.128 R48, [R16.64] ;  /* 0x0000000410308981 */ /* 0x0002e2000c2e1d00 */
[----:B------:R-:W-:Y:S01]  /*05e0*/  IMAD R19, R14, 0x11, R11 ;  /* 0x000000110e137824 */ /* 0x000fe200078e020b */
[----:B------:R-:W-:Y:S01]  /*05f0*/  LOP3.LUT R2, R28, 0xffffff8, RZ, 0xc0, !PT ;  /* 0x0ffffff81c027812 */ /* 0x000fe200078ec0ff */
[----:B------:R-:W-:Y:S01]  /*0600*/  IMAD R18, R11, 0x108, R14 ;  /* 0x000001080b127824 */ /* 0x000fe200078e020e */
[----:B------:R-:W-:Y:S01]  /*0610*/  CS2R R40, SRZ ;  /* 0x0000000000287805 */ /* 0x000fe2000001ff00 */
[----:B------:R-:W-:Y:S01]  /*0620*/  IMAD.SHL.U32 R19, R19, 0x2, RZ ;  /* 0x0000000213137824 */ /* 0x000fe200078e00ff */
[----:B------:R-:W-:Y:S01]  /*0630*/  ISETP.NE.AND P2, PT, R2, 0x8, PT ;  /* 0x000000080200780c */ /* 0x000fe20003f45270 */
[----:B0-----:R-:W-:Y:S01]  /*0640*/  IMAD R6, R25, 0x108, R13 ;  /* 0x0000010819067824 */ /* 0x001fe200078e020d */
[----:B------:R-:W-:Y:S01]  /*0650*/  CS2R R42, SRZ ;  /* 0x00000000002a7805 */ /* 0x000fe2000001ff00 */
[----:B------:R-:W-:Y:S01]  /*0660*/  IMAD.SHL.U32 R25, R18, 0x2, RZ ;  /* 0x0000000212197824 */ /* 0x000fe200078e00ff */
[----:B------:R-:W-:Y:S01]  /*0670*/  LDS.U16 R14, [R19] ;  /* 0x00000000130e7984 */ /* 0x000fe20000000400 */
[----:B------:R-:W-:-:S03]  /*0680*/  CS2R R34, SRZ ;  /* 0x0000000000227805 */ /* 0x000fc6000001ff00 */
[----:B------:R-:W-:Y:S04]  /*0690*/  LDS.U16 R23, [R19+0x2] ;  /* 0x0000020013177984 */ /* 0x000fe80000000400 */
[----:B------:R-:W-:Y:S04]  /*06a0*/  LDS.U16 R21, [R19+0x4] ;  /* 0x0000040013157984 */ /* 0x000fe80000000400 */
[----:B------:R-:W-:Y:S04]  /*06b0*/  LDS.U16 R7, [R19+0x6] ;  /* 0x0000060013077984 */ /* 0x000fe80000000400 */
[----:B------:R-:W-:Y:S04]  /*06c0*/  LDS.U16 R65, [R19+0x8] ;  /* 0x0000080013417984 */ /* 0x000fe80000000400 */
[----:B------:R-:W-:Y:S04]  /*06d0*/  LDS.U16 R13, [R19+0xa] ;  /* 0x00000a00130d7984 */ /* 0x000fe80000000400 */
[----:B-1----:R-:W-:Y:S04]  /*06e0*/  LDS.U16 R17, [R19+0xc] ;  /* 0x00000c0013117984 */ /* 0x002fe80000000400 */
[----:B------:R-:W-:Y:S04]  /*06f0*/  LDS.U16 R16, [R19+0xe] ;  /* 0x00000e0013107984 */ /* 0x000fe80000000400 */
        /* <DEDUP_REMOVED lines=8> */
[----:B------:R-:W-:Y:S06]  /*0780*/  BAR.SYNC 0x0 ;  /* 0x0000000000007b1d */ /* 0x000fec0000000000 */
[----:B------:R-:W-:Y:S01]  /*0790*/  IMAD.SHL.U32 R60, R6, 0x2, RZ ;  /* 0x00000002063c7824 */ /* 0x000fe200078e00ff */
[----:B------:R-:W-:Y:S01]  /*07a0*/  CS2R R36, SRZ ;  /* 0x0000000000247805 */ /* 0x000fe2000001ff00 */
[----:B------:R-:W-:Y:S01]  /*07b0*/  CS2R R38, SRZ ;  /* 0x0000000000267805 */ /* 0x000fe2000001ff00 */
[----:B------:R-:W-:Y:S01]  /*07c0*/  CS2R R44, SRZ ;  /* 0x00000000002c7805 */ /* 0x000fe2000001ff00 */
[----:B------:R-:W-:Y:S01]  /*07d0*/  CS2R R46, SRZ ;  /* 0x00000000002e7805 */ /* 0x000fe2000001ff00 */
[----:B--2---:R-:W-:Y:S01]  /*07e0*/  PRMT R26, R52, 0x7632, R26 ;  /* 0x00007632341a7816 */ /* 0x004fe2000000001a */
[----:B------:R-:W-:Y:S01]  /*07f0*/  STS.U16 [R25], R52 ;  /* 0x0000003419007388 */ /* 0x000fe20000000400 */
[----:B------:R-:W-:-:S02]  /*0800*/  PRMT R29, R55, 0x7632, R29 ;  /* 0x00007632371d7816 */ /* 0x000fc4000000001d */
[----:B------:R-:W-:Y:S01]  /*0810*/  PRMT R27, R53, 0x7632, R27 ;  /* 0x00007632351b7816 */ /* 0x000fe2000000001b */
[----:B------:R0:W-:Y:S01]  /*0820*/  STS.U16 [R25+0x210], R26 ;  /* 0x0002101a19007388 */ /* 0x0001e20000000400 */
[----:B---3--:R-:W-:Y:S02]  /*0830*/  PRMT R30, R48, 0x7632, R30 ;  /* 0x00007632301e7816 */ /* 0x008fe4000000001e */
[----:B------:R-:W-:Y:S01]  /*0840*/  PRMT R32, R50, 0x7632, R32 ;  /* 0x0000763232207816 */ /* 0x000fe20000000020 */
[----:B------:R1:W-:Y:S01]  /*0850*/  STS.U16 [R25+0xe70], R29 ;  /* 0x000e701d19007388 */ /* 0x0003e20000000400 */
[----:B------:R-:W-:Y:S02]  /*0860*/  PRMT R33, R51, 0x7632, R33 ;  /* 0x0000763233217816 */ /* 0x000fe40000000021 */
[----:B------:R-:W-:Y:S01]  /*0870*/  PRMT R28, R54, 0x7632, R28 ;  /* 0x00007632361c7816 */ /* 0x000fe2000000001c */
[----:B------:R2:W-:Y:S01]  /*0880*/  STS.U16 [R25+0x630], R27 ;  /* 0x0006301b19007388 */ /* 0x0005e20000000400 */
[----:B------:R-:W-:-:S02]  /*0890*/  PRMT R31, R49, 0x7632, R31 ;  /* 0x00007632311f7816 */ /* 0x000fc4000000001f */
[----:B0-----:R-:W-:Y:S01]  /*08a0*/  IADD3 R26, R12, 0x40000, RZ ;  /* 0x000400000c1a7810 */ /* 0x001fe20007ffe0ff */
[----:B------:R0:W-:Y:S03]  /*08b0*/  STS.U16 [R25+0x310], R30 ;  /* 0x0003101e19007388 */ /* 0x0001e60000000400 */
[----:B-1----:R-:W-:Y:S01]  /*08c0*/  IADD3 R29, R15, R26, RZ ;  /* 0x0000001a0f1d7210 */ /* 0x002fe20007ffe0ff */
[----:B------:R-:W-:Y:S01]  /*08d0*/  STS.U16 [R25+0xb50], R32 ;  /* 0x000b502019007388 */ /* 0x000fe20000000400 */
[----:B--2---:R-:W-:-:S03]  /*08e0*/  IMAD.IADD R27, R9, 0x1, R26 ;  /* 0x00000001091b7824 */ /* 0x004fc600078e021a */
[----:B------:R1:W-:Y:S01]  /*08f0*/  STS.U16 [R25+0xf70], R33 ;  /* 0x000f702119007388 */ /* 0x0003e20000000400 */
[----:B0-----:R-:W-:Y:S01]  /*0900*/  IADD3 R30, R12, -0x20000, RZ ;  /* 0xfffe00000c1e7810 */ /* 0x001fe20007ffe0ff */
[----:B------:R-:W-:Y:S02]  /*0910*/  IMAD.WIDE R26, R27, R24, c[0x0][0x160] ;  /* 0x000058001b1a7625 */ /* 0x000fe400078e0218 */
[----:B------:R0:W-:Y:S02]  /*0920*/  STS.U16 [R25+0xa50], R28 ;  /* 0x000a501c19007388 */ /* 0x0001e40000000400 */
[--C-:B------:R-:W-:Y:S02]  /*0930*/  IMAD.IADD R57, R9, 0x1, R30.reuse ;  /* 0x0000000109397824 */ /* 0x100fe400078e021e */
[----:B------:R-:W-:Y:S01]  /*0940*/  STS.U16 [R25+0x730], R31 ;  /* 0x0007301f19007388 */ /* 0x000fe20000000400 */
[----:B-1----:R-:W-:Y:S01]  /*0950*/  CS2R R32, SRZ ;  /* 0x0000000000207805 */ /* 0x002fe2000001ff00 */
[----:B------:R-:W-:-:S02]  /*0960*/  IMAD.IADD R59, R15, 0x1, R30 ;  /* 0x000000010f3b7824 */ /* 0x000fc400078e021e */
[----:B------:R-:W-:Y:S01]  /*0970*/  STS.U16 [R25+0x420], R53 ;  /* 0x0004203519007388 */ /* 0x000fe20000000400 */
[----:B0-----:R-:W-:-:S03]  /*0980*/  IMAD.WIDE R28, R29, R24, c[0x0][0x160] ;  /* 0x000058001d1c7625 */ /* 0x001fc600078e0218 */
[----:B------:R-:W-:Y:S01]  /*0990*/  STS.U16 [R25+0x840], R54 ;  /* 0x0008403619007388 */ /* 0x000fe20000000400 */
[----:B------:R-:W-:-:S03]  /*09a0*/  IMAD.WIDE R56, R57, R24, c[0x0][0x160] ;  /* 0x0000580039387625 */ /* 0x000fc600078e0218 */
[----:B------:R-:W-:Y:S01]  /*09b0*/  STS.U16 [R25+0xc60], R55 ;  /* 0x000c603719007388 */ /* 0x000fe20000000400 */
[----:B------:R-:W-:-:S03]  /*09c0*/  IMAD.WIDE R58, R59, R24, c[0x0][0x160] ;  /* 0x000058003b3a7625 */ /* 0x000fc600078e0218 */
[----:B------:R-:W-:Y:S04]  /*09d0*/  STS.U16 [R25+0x100], R48 ;  /* 0x0001003019007388 */ /* 0x000fe80000000400 */
[----:B------:R-:W-:Y:S04]  /*09e0*/  STS.U16 [R25+0x520], R49 ;  /* 0x0005203119007388 */ /* 0x000fe80000000400 */
[----:B------:R-:W-:Y:S04]  /*09f0*/  STS.U16 [R25+0x940], R50 ;  /* 0x0009403219007388 */ /* 0x000fe80000000400 */
[----:B------:R-:W-:Y:S04]  /*0a00*/  STS.U16 [R25+0xd60], R51 ;  /* 0x000d603319007388 */ /* 0x000fe80000000400 */
[----:B------:R-:W-:Y:S06]  /*0a10*/  BAR.SYNC 0x0 ;  /* 0x0000000000007b1d */ /* 0x000fec0000000000 */
[----:B------:R0:W2:Y:S04]  /*0a20*/  @!P1 LDG.E.EL.128 R40, [R26.64] ;  /* 0x000000041a289981 */ /* 0x0000a8000c2e1d00 */
[----:B------:R1:W3:Y:S04]  /*0a30*/  @!P3 LDG.E.EL.128 R32, [R28.64] ;  /* 0x000000041c20b981 */ /* 0x0002e8000c2e1d00 */
[----:B0-----:R-:W-:Y:S04]  /*0a40*/  LDS.128 R24, [R60+0x1080] ;  /* 0x001080003c187984 */ /* 0x001fe80000000c00 */
[----:B-1----:R-:W-:Y:S04]  /*0a50*/  LDS.128 R28, [R60] ;  /* 0x000000003c1c7984 */ /* 0x002fe80000000c00 */
[----:B------:R-:W-:Y:S06]  /*0a60*/  BAR.SYNC 0x0 ;  /* 0x0000000000007b1d */ /* 0x000fec0000000000 */
[----:B------:R-:W-:Y:S04]  /*0a70*/  STS.U16 [R73], RZ ;  /* 0x000000ff49007388 */ /* 0x000fe80000000400 */
[----:B------:R-:W-:Y:S04]  /*0a80*/  STS.U16 [R73+0x22], RZ ;  /* 0x000022ff49007388 */ /* 0x000fe80000000400 */
        /* <DEDUP_REMOVED lines=14> */
[----:B------:R-:W-:Y:S06]  /*0b70*/  BAR.SYNC 0x0 ;  /* 0x0000000000007b1d */ /* 0x000fec0000000000 */
[----:B------:R-:W4:Y:S04]  /*0b80*/  @!P2 LDG.E.EL.128 R36, [R56.64] ;  /* 0x000000043824a981 */ /* 0x000f28000c2e1d00 */
[----:B------:R-:W5:Y:S01]  /*0b90*/  @!P2 LDG.E.EL.128 R44, [R58.64] ;  /* 0x000000043a2ca981 */ /* 0x000f62000c2e1d00 */
[----:B------:R-:W-:-:S03]  /*0ba0*/  IMAD.MOV.U32 R79, RZ, RZ, 0x2 ;  /* 0x00000002ff4f7424 */ /* 0x000fc600078e00ff */
[----:B------:R-:W-:Y:S04]  /*0bb0*/  LDS.U16 R70, [R19] ;  /* 0x0000000013467984 */ /* 0x000fe80000000400 */
        /* <DEDUP_REMOVED lines=16> */
[----:B----4-:R-:W-:-:S02]  /*0cc0*/  SEL R36, R36, RZ, !P2 ;  /* 0x000000ff24247207 */ /* 0x010fc40005000000 */
[----:B------:R-:W-:Y:S02]  /*0cd0*/  SEL R38, R38, RZ, !P2 ;  /* 0x000000ff26267207 */ /* 0x000fe40005000000 */
[----:B-----5:R-:W-:Y:S01]  /*0ce0*/  SEL R61, R46, RZ, !P2 ;  /* 0x000000ff2e3d7207 */ /* 0x020fe20005000000 */
[----:B------:R-:W-:Y:S01]  /*0cf0*/  STS.U16 [R73], R36 ;  /* 0x0000002449007388 */ /* 0x000fe20000000400 */
[----:B------:R-:W-:Y:S02]  /*0d00*/  SHF.R.U32.HI R46, RZ, 0x10, R36 ;  /* 0x00000010ff2e7819 */ /* 0x000fe40000011624 */
[----:B------:R-:W-:Y:S01]  /*0d10*/  SEL R60, R37, RZ, !P2 ;  /* 0x000000ff253c7207 */ /* 0x000fe20005000000 */
[----:B------:R0:W-:Y:S01]  /*0d20*/  STS.U16 [R73+0x88], R38 ;  /* 0x0000882649007388 */ /* 0x0001e20000000400 */
[----:B------:R-:W-:Y:S02]  /*0d30*/  SEL R62, R39, RZ, !P2 ;  /* 0x000000ff273e7207 */ /* 0x000fe40005000000 */
[----:B------:R-:W-:Y:S01]  /*0d40*/  SEL R44, R44, RZ, !P2 ;  /* 0x000000ff2c2c7207 */ /* 0x000fe20005000000 */
[----:B------:R1:W-:Y:S01]  /*0d50*/  STS.U16 [R73+0x22], R46 ;  /* 0x0000222e49007388 */ /* 0x0003e20000000400 */
[----:B------:R-:W-:-:S02]  /*0d60*/  SHF.R.U32.HI R58, RZ, 0x10, R38 ;  /* 0x00000010ff3a7819 */ /* 0x000fc40000011626 */
[----:B------:R-:W-:Y:S01]  /*0d70*/  SHF.R.U32.HI R56, RZ, 0x10, R60 ;  /* 0x00000010ff387819 */ /* 0x000fe2000001163c */
[----:B------:R-:W-:Y:S01]  /*0d80*/  STS.U16 [R73+0x44], R60 ;  /* 0x0000443c49007388 */ /* 0x000fe20000000400 */
[----:B------:R-:W-:Y:S01]  /*0d90*/  SHF.R.U32.HI R78, RZ, 0x10, R62 ;  /* 0x00000010ff4e7819 */ /* 0x000fe2000001163e */
[----:B0-----:R-:W-:Y:S01]  /*0da0*/  CS2R R38, SRZ ;  /* 0x0000000000267805 */ /* 0x001fe2000001ff00 */
[----:B------:R-:W-:Y:S01]  /*0db0*/  SHF.R.U32.HI R37, RZ, 0x10, R44 ;  /* 0x00000010ff257819 */ /* 0x000fe2000001162c */
[----:B------:R0:W-:Y:S01]  /*0dc0*/  STS.U16 [R73+0xaa], R58 ;  /* 0x0000aa3a49007388 */ /* 0x0001e20000000400 */
[----:B------:R-:W-:Y:S02]  /*0dd0*/  SEL R45, R45, RZ, !P2 ;  /* 0x000000ff2d2d7207 */ /* 0x000fe40005000000 */
[----:B-1----:R-:W-:Y:S01]  /*0de0*/  IADD3 R46, R10, -0x80, RZ ;  /* 0xffffff800a2e7810 */ /* 0x002fe20007ffe0ff */
[----:B------:R-:W-:Y:S01]  /*0df0*/  STS.U16 [R73+0xcc], R62 ;  /* 0x0000cc3e49007388 */ /* 0x000fe20000000400 */
[----:B------:R-:W-:-:S02]  /*0e00*/  SEL R47, R47, RZ, !P2 ;  /* 0x000000ff2f2f7207 */ /* 0x000fc40005000000 */
[----:B------:R-:W-:Y:S01]  /*0e10*/  SHF.R.U32.HI R59, RZ, 0x10, R61 ;  /* 0x00000010ff3b7819 */ /* 0x000fe2000001163d */
[----:B------:R-:W-:Y:S01]  /*0e20*/  STS.U16 [R73+0x10], R44 ;  /* 0x0000102c49007388 */ /* 0x000fe20000000400 */
[----:B------:R-:W-:Y:S02]  /*0e30*/  SHF.R.U32.HI R57, RZ, 0x10, R45 ;  /* 0x00000010ff397819 */ /* 0x000fe4000001162d */
[----:B0-----:R-:W-:Y:S01]  /*0e40*/  LEA R58, R83, R46, 0x8 ;  /* 0x0000002e533a7211 */ /* 0x001fe200078e40ff */
[----:B------:R0:W-:Y:S01]  /*0e50*/  STS.U16 [R73+0x66], R56 ;  /* 0x0000663849007388 */ /* 0x0001e20000000400 */
[----:B------:R-:W-:-:S03]  /*0e60*/  SHF.R.U32.HI R63, RZ, 0x10, R47 ;  /* 0x00000010ff3f7819 */ /* 0x000fc6000001162f */
[----:B------:R-:W-:Y:S04]  /*0e70*/  STS.U16 [R73+0xee], R78 ;  /* 0x0000ee4e49007388 */ /* 0x000fe80000000400 */
[----:B------:R1:W-:Y:S01]  /*0e80*/  STS.U16 [R74+0x22], R37 ;  /* 0x000022254a007388 */ /* 0x0003e20000000400 */
[----:B0-----:R-:W-:-:S03]  /*0e90*/  IMAD R56, R69, 0x100, R46 ;  /* 0x0000010045387824 */ /* 0x001fc600078e022e */
[----:B------:R0:W-:Y:S04]  /*0ea0*/  STS.U16 [R74+0xaa], R59 ;  /* 0x0000aa3b4a007388 */ /* 0x0001e80000000400 */
[----:B------:R4:W-:Y:S01]  /*0eb0*/  STS.U16 [R74+0x44], R45 ;  /* 0x0000442d4a007388 */ /* 0x0009e20000000400 */
[----:B-1----:R-:W-:-:S03]  /*0ec0*/  CS2R R36, SRZ ;  /* 0x0000000000247805 */ /* 0x002fc6000001ff00 */
[----:B------:R1:W-:Y:S01]  /*0ed0*/  STS.U16 [R74+0x66], R57 ;  /* 0x000066394a007388 */ /* 0x0003e20000000400 */
[----:B0-----:R-:W-:-:S03]  /*0ee0*/  IMAD.WIDE R58, R58, R79, c[0x0][0x170] ;  /* 0x00005c003a3a7625 */ /* 0x001fc600078e024f */
[----:B------:R-:W-:Y:S01]  /*0ef0*/  STS.U16 [R74+0x88], R61 ;  /* 0x0000883d4a007388 */ /* 0x000fe20000000400 */
[----:B----4-:R-:W-:-:S03]  /*0f00*/  CS2R R44, SRZ ;  /* 0x00000000002c7805 */ /* 0x010fc6000001ff00 */
[----:B------:R-:W-:Y:S01]  /*0f10*/  STS.U16 [R74+0xcc], R47 ;  /* 0x0000cc2f4a007388 */ /* 0x000fe20000000400 */
[----:B-1----:R-:W-:-:S03]  /*0f20*/  IMAD.WIDE R56, R56, R79, c[0x0][0x170] ;  /* 0x00005c0038387625 */ /* 0x002fc600078e024f */
[----:B------:R-:W-:Y:S04]  /*0f30*/  STS.U16 [R74+0xee], R63 ;  /* 0x0000ee3f4a007388 */ /* 0x000fe80000000400 */
[----:B------:R-:W-:Y:S06]  /*0f40*/  BAR.SYNC 0x0 ;  /* 0x0000000000007b1d */ /* 0x000fec0000000000 */
[----:B------:R0:W4:Y:S01]  /*0f50*/  @!P2 LDG.E.EL.128 R36, [R58.64] ;  /* 0x000000043a24a981 */ /* 0x000122000c2e1d00 */
[----:B------:R-:W-:-:S03]  /*0f60*/  CS2R R46, SRZ ;  /* 0x00000000002e7805 */ /* 0x000fc6000001ff00 */
[----:B------:R-:W1:Y:S04]  /*0f70*/  LDS.U16 R116, [R19+0x2] ;  /* 0x0000020013747984 */ /* 0x000e680000000400 */
[----:B------:R5:W2:Y:S04]  /*0f80*/  @!P2 LDG.E.EL.128 R44, [R56.64] ;  /* 0x00000004382ca981 */ /* 0x000aa8000c2e1d00 */
[----:B------:R-:W0:Y:S04]  /*0f90*/  LDS.U16 R115, [R19+0x6] ;  /* 0x0000060013737984 */ /* 0x000e280000000400 */
[----:B------:R-:W-:Y:S04]  /*0fa0*/  LDS.U16 R114, [R19] ;  /* 0x0000000013727984 */ /* 0x000fe80000000400 */
[----:B------:R-:W0:Y:S04]  /*0fb0*/  LDS.U16 R113, [R19+0x4] ;  /* 0x0000040013717984 */ /* 0x000e280000000400 */
[----:B------:R-:W0:Y:S04]  /*0fc0*/  LDS.U16 R103, [R19+0x8] ;  /* 0x0000080013677984 */ /* 0x000e280000000400 */
[----:B------:R-:W0:Y:S04]  /*0fd0*/  LDS.U16 R110, [R19+0xa] ;  /* 0x00000a00136e7984 */ /* 0x000e280000000400 */
[----:B------:R-:W-:Y:S04]  /*0fe0*/  LDS.U16 R109, [R19+0xc] ;  /* 0x00000c00136d7984 */ /* 0x000fe80000000400 */
[----:B------:R-:W1:Y:S04]  /*0ff0*/  LDS.U16 R101, [R19+0xe] ;  /* 0x00000e0013657984 */ /* 0x000e680000000400 */
[----:B------:R-:W-:Y:S04]  /*1000*/  LDS.U16 R104, [R19+0x1100] ;  /* 0x0011000013687984 */ /* 0x000fe80000000400 */
[----:B------:R-:W1:Y:S04]  /*1010*/  LDS.U16 R111, [R19+0x1102] ;  /* 0x00110200136f7984 */ /* 0x000e680000000400 */
[----:B------:R-:W-:Y:S04]  /*1020*/  LDS.U16 R107, [R19+0x1104] ;  /* 0x00110400136b7984 */ /* 0x000fe80000000400 */
[----:B------:R-:W-:Y:S04]  /*1030*/  LDS.U16 R105, [R19+0x1106] ;  /* 0x0011060013697984 */ /* 0x000fe80000000400 */
[----:B------:R-:W1:Y:S04]  /*1040*/  LDS.U16 R112, [R19+0x1108] ;  /* 0x0011080013707984 */ /* 0x000e680000000400 */
[----:B------:R-:W-:Y:S04]  /*1050*/  LDS.U16 R106, [R19+0x110a] ;  /* 0x00110a00136a7984 */ /* 0x000fe80000000400 */
[----:B------:R-:W1:Y:S04]  /*1060*/  LDS.U16 R102, [R19+0x110c] ;  /* 0x00110c0013667984 */ /* 0x000e680000000400 */
[----:B------:R-:W1:Y:S01]  /*1070*/  LDS.U16 R108, [R19+0x110e] ;  /* 0x00110e00136c7984 */ /* 0x000e620000000400 */
[----:B------:R-:W-:Y:S01]  /*1080*/  ISETP.GE.AND P1, PT, R0, 0x80, PT ;  /* 0x000000800000780c */ /* 0x000fe20003f26270 */
[----:B------:R-:W-:Y:S01]  /*1090*/  IMAD.MOV.U32 R118, RZ, RZ, 0x2 ;  /* 0x00000002ff767424 */ /* 0x000fe200078e00ff */
[----:B------:R-:W-:Y:S01]  /*10a0*/  ISETP.GE.AND P0, PT, R3, 0x80, PT ;  /* 0x000000800300780c */ /* 0x000fe20003f06270 */
[----:B-----5:R-:W-:Y:S01]  /*10b0*/  CS2R R56, SRZ ;  /* 0x0000000000387805 */ /* 0x020fe2000001ff00 */
[----:B0-----:R-:W-:Y:S01]  /*10c0*/  CS2R R58, SRZ ;  /* 0x00000000003a7805 */ /* 0x001fe2000001ff00 */
[----:B------:R-:W-:Y:S01]  /*10d0*/  CS2R R60, SRZ ;  /* 0x00000000003c7805 */ /* 0x000fe2000001ff00 */
[----:B------:R-:W-:Y:S01]  /*10e0*/  CS2R R62, SRZ ;  /* 0x00000000003e7805 */ /* 0x000fe2000001ff00 */
[----:B------:R-:W-:Y:S06]  /*10f0*/  BAR.SYNC 0x0 ;  /* 0x0000000000007b1d */ /* 0x000fec0000000000 */
[----:B----4-:R-:W-:-:S02]  /*1100*/  SEL R93, R36, RZ, !P2 ;  /* 0x000000ff245d7207 */ /* 0x010fc40005000000 */
[----:B------:R-:W-:Y:S01]  /*1110*/  SEL R94, R37, RZ, !P2 ;  /* 0x000000ff255e7207 */ /* 0x000fe20005000000 */
[----:B------:R-:W-:Y:S01]  /*1120*/  IMAD.SHL.U32 R37, R18, 0x2, RZ ;  /* 0x0000000212257824 */ /* 0x000fe200078e00ff */
[----:B------:R-:W-:Y:S02]  /*1130*/  PRMT R36, R93, 0x7632, R36 ;  /* 0x000076325d247816 */ /* 0x000fe40000000024 */
[----:B------:R-:W-:-:S03]  /*1140*/  SEL R95, R38, RZ, !P2 ;  /* 0x000000ff265f7207 */ /* 0x000fc60005000000 */
[----:B------:R0:W-:Y:S01]  /*1150*/  STS.U16 [R37+0x210], R36 ;  /* 0x0002102425007388 */ /* 0x0001e20000000400 */
[----:B------:R-:W-:Y:S02]  /*1160*/  PRMT R38, R94, 0x7632, R38 ;  /* 0x000076325e267816 */ /* 0x000fe40000000026 */
[----:B------:R-:W-:Y:S02]  /*1170*/  SEL R96, R39, RZ, !P2 ;  /* 0x000000ff27607207 */ /* 0x000fe40005000000 */
[----:B--2---:R-:W-:Y:S02]  /*1180*/  SEL R97, R44, RZ, !P2 ;  /* 0x000000ff2c617207 */ /* 0x004fe40005000000 */
[----:B------:R-:W-:Y:S02]  /*1190*/  SEL R98, R45, RZ, !P2 ;  /* 0x000000ff2d627207 */ /* 0x000fe40005000000 */
[----:B0-----:R-:W-:Y:S02]  /*11a0*/  IADD3 R36, R12, 0x20000, RZ ;  /* 0x000200000c247810 */ /* 0x001fe40007ffe0ff */
[----:B------:R-:W-:-:S02]  /*11b0*/  SEL R99, R46, RZ, !P2 ;  /* 0x000000ff2e637207 */ /* 0x000fc40005000000 */
[----:B------:R-:W-:Y:S01]  /*11c0*/  SEL R100, R47, RZ, !P2 ;  /* 0x000000ff2f647207 */ /* 0x000fe20005000000 */
[----:B------:R-:W-:Y:S01]  /*11d0*/  IMAD.IADD R79, R9, 0x1, R36 ;  /* 0x00000001094f7824 */ /* 0x000fe200078e0224 */
[----:B------:R0:W-:Y:S01]  /*11e0*/  STS.U16 [R37+0x630], R38 ;  /* 0x0006302625007388 */ /* 0x0001e20000000400 */
[----:B------:R-:W-:Y:S02]  /*11f0*/  PRMT R39, R95, 0x7632, R39 ;  /* 0x000076325f277816 */ /* 0x000fe40000000027 */
[----:B------:R-:W-:Y:S02]  /*1200*/  PRMT R44, R96, 0x7632, R44 ;  /* 0x00007632602c7816 */ /* 0x000fe4000000002c */
[----:B------:R-:W-:Y:S02]  /*1210*/  PRMT R45, R97, 0x7632, R45 ;  /* 0x00007632612d7816 */ /* 0x000fe4000000002d */
[----:B------:R-:W-:Y:S02]  /*1220*/  PRMT R46, R98, 0x7632, R46 ;  /* 0x00007632622e7816 */ /* 0x000fe4000000002e */
[----:B------:R-:W-:-:S02]  /*1230*/  PRMT R47, R99, 0x7632, R47 ;  /* 0x00007632632f7816 */ /* 0x000fc4000000002f */
[----:B0-----:R-:W-:Y:S01]  /*1240*/  PRMT R38, R100, 0x7632, R38 ;  /* 0x0000763264267816 */ /* 0x001fe20000000026 */
[----:B------:R-:W-:Y:S01]  /*1250*/  IMAD.WIDE R78, R79, R118, c[0x0][0x160] ;  /* 0x000058004f4e7625 */ /* 0x000fe200078e0276 */
[----:B------:R-:W-:Y:S01]  /*1260*/  IADD3 R81, R15, R36, RZ ;  /* 0x000000240f517210 */ /* 0x000fe20007ffe0ff */
[----:B------:R-:W-:Y:S04]  /*1270*/  STS.U16 [R37+0xa50], R39 ;  /* 0x000a502725007388 */ /* 0x000fe80000000400 */
[----:B------:R-:W-:Y:S01]  /*1280*/  STS.U16 [R37+0xe70], R44 ;  /* 0x000e702c25007388 */ /* 0x000fe20000000400 */
[----:B------:R-:W-:-:S03]  /*1290*/  IMAD.WIDE R80, R81, R118, c[0x0][0x160] ;  /* 0x0000580051507625 */ /* 0x000fc600078e0276 */
[----:B------:R-:W-:Y:S04]  /*12a0*/  STS.U16 [R37+0x310], R45 ;  /* 0x0003102d25007388 */ /* 0x000fe80000000400 */
[----:B------:R-:W-:Y:S04]  /*12b0*/  STS.U16 [R37+0x730], R46 ;  /* 0x0007302e25007388 */ /* 0x000fe80000000400 */
[----:B------:R-:W-:Y:S04]  /*12c0*/  STS.U16 [R37+0xb50], R47 ;  /* 0x000b502f25007388 */ /* 0x000fe80000000400 */
[----:B------:R-:W-:Y:S04]  /*12d0*/  STS.U16 [R37], R93 ;  /* 0x0000005d25007388 */ /* 0x000fe80000000400 */
[----:B------:R-:W-:Y:S04]  /*12e0*/  STS.U16 [R37+0x420], R94 ;  /* 0x0004205e25007388 */ /* 0x000fe80000000400 */
[----:B------:R-:W-:Y:S04]  /*12f0*/  STS.U16 [R37+0x840], R95 ;  /* 0x0008405f25007388 */ /* 0x000fe80000000400 */
[----:B------:R-:W-:Y:S04]  /*1300*/  STS.U16 [R37+0xc60], R96 ;  /* 0x000c606025007388 */ /* 0x000fe80000000400 */
[----:B------:R-:W-:Y:S04]  /*1310*/  STS.U16 [R37+0x100], R97 ;  /* 0x0001006125007388 */ /* 0x000fe80000000400 */
[----:B------:R-:W-:Y:S04]  /*1320*/  STS.U16 [R37+0x520], R98 ;  /* 0x0005206225007388 */ /* 0x000fe80000000400 */
[----:B------:R-:W-:Y:S04]  /*1330*/  STS.U16 [R37+0x940], R99 ;  /* 0x0009406325007388 */ /* 0x000fe80000000400 */
[----:B------:R-:W-:Y:S04]  /*1340*/  STS.U16 [R37+0xd60], R100 ;  /* 0x000d606425007388 */ /* 0x000fe80000000400 */
[----:B------:R-:W-:Y:S04]  /*1350*/  STS.U16 [R37+0xf70], R38 ;  /* 0x000f702625007388 */ /* 0x000fe80000000400 */
[----:B------:R-:W-:Y:S06]  /*1360*/  BAR.SYNC 0x0 ;  /* 0x0000000000007b1d */ /* 0x000fec0000000000 */
[----:B------:R-:W2:Y:S04]  /*1370*/  @!P1 LDG.E.EL.128 R56, [R78.64] ;  /* 0x000000044e389981 */ /* 0x000ea8000c2e1d00 */
[----:B------:R-:W4:Y:S01]  /*1380*/  @!P0 LDG.E.EL.128 R60, [R80.64] ;  /* 0x00000004503c8981 */ /* 0x000f22000c2e1d00 */
[----:B------:R-:W-:-:S05]  /*1390*/  IMAD.SHL.U32 R117, R6, 0x2, RZ ;  /* 0x0000000206757824 */ /* 0x000fca00078e00ff */
[----:B------:R-:W-:Y:S04]  /*13a0*/  LDS.128 R44, [R117] ;  /* 0x00000000752c7984 */ /* 0x000fe80000000c00 */
[----:B------:R-:W-:Y:S01]  /*13b0*/  LDS.128 R36, [R117+0x1080] ;  /* 0x0010800075247984 */ /* 0x000fe20000000c00 */
[----:B------:R-:W-:-:S03]  /*13c0*/  ISETP.GE.AND P5, PT, R10, 0x80, PT ;  /* 0x000000800a00780c */ /* 0x000fc60003fa6270 */
[----:B------:R-:W-:Y:S06]  /*13d0*/  BAR.SYNC 0x0 ;  /* 0x0000000000007b1d */ /* 0x000fec0000000000 */
[----:B-1----:R-:W-:Y:S02]  /*13e0*/  IMAD.U32 R116, R116, 0x10000, RZ ;  /* 0x0001000074747824 */ /* 0x002fe400078e00ff */
[----:B------:R-:W-:-:S03]  /*13f0*/  IMAD.U32 R115, R115, 0x10000, RZ ;  /* 0x0001000073737824 */ /* 0x000fc600078e00ff */
[----:B------:R-:W-:Y:S01]  /*1400*/  LOP3.LUT R116, R116, 0x80000000, RZ, 0x3c, !PT ;  /* 0x8000000074747812 */ /* 0x000fe200078e3cff */
[----:B------:R-:W-:Y:S01]  /*1410*/  IMAD.U32 R113, R113, 0x10000, RZ ;  /* 0x0001000071717824 */ /* 0x000fe200078e00ff */
[C---:B------:R-:W-:Y:S02]  /*1420*/  ISETP.GT.AND P4, PT, R10.reuse, 0x7f, PT ;  /* 0x0000007f0a00780c */ /* 0x040fe40003f84270 */
[----:B------:R-:W-:Y:S01]  /*1430*/  ISETP.GT.AND P3, PT, R10, 0xff, PT ;  /* 0x000000ff0a00780c */ /* 0x000fe20003f64270 */
[----:B------:R-:W-:Y:S01]  /*1440*/  IMAD.U32 R103, R103, 0x10000, RZ ;  /* 0x0001000067677824 */ /* 0x000fe200078e00ff */
[----:B--2---:R-:W-:Y:S02]  /*1450*/  SEL R120, R57, RZ, !P1 ;  /* 0x000000ff39787207 */ /* 0x004fe40004800000 */
[----:B------:R-:W-:Y:S02]  /*1460*/  SEL R56, R56, RZ, !P1 ;  /* 0x000000ff38387207 */ /* 0x000fe40004800000 */
[----:B------:R-:W-:-:S02]  /*1470*/  SHF.R.U32.HI R57, RZ, 0x10, R120 ;  /* 0x00000010ff397819 */ /* 0x000fc40000011678 */
[----:B----4-:R-:W-:Y:S02]  /*1480*/  SEL R60, R60, RZ, !P0 ;  /* 0x000000ff3c3c7207 */ /* 0x010fe40004000000 */
[----:B------:R-:W-:Y:S01]  /*1490*/  SEL R58, R58, RZ, !P1 ;  /* 0x000000ff3a3a7207 */ /* 0x000fe20004800000 */
[----:B------:R0:W-:Y:S01]  /*14a0*/  STS.U16 [R73+0x66], R57 ;  /* 0x0000663949007388 */ /* 0x0001e20000000400 */
[----:B------:R-:W-:Y:S02]  /*14b0*/  SEL R122, R59, RZ, !P1 ;  /* 0x000000ff3b7a7207 */ /* 0x000fe40004800000 */
[----:B------:R-:W-:Y:S01]  /*14c0*/  SEL R61, R61, RZ, !P0 ;  /* 0x000000ff3d3d7207 */ /* 0x000fe20004000000 */
[----:B------:R1:W-:Y:S01]  /*14d0*/  STS.U16 [R73+0x10], R60 ;  /* 0x0000103c49007388 */ /* 0x0003e20000000400 */
[----:B------:R-:W-:Y:S02]  /*14e0*/  SHF.R.U32.HI R121, RZ, 0x10, R58 ;  /* 0x00000010ff797819 */ /* 0x000fe4000001163a */
[----:B------:R-:W-:Y:S01]  /*14f0*/  SHF.R.U32.HI R124, RZ, 0x10, R56 ;  /* 0x00000010ff7c7819 */ /* 0x000fe20000011638 */
[----:B------:R2:W-:Y:S01]  /*1500*/  STS.U16 [R73], R56 ;  /* 0x0000003849007388 */ /* 0x0005e20000000400 */
[----:B0-----:R-:W-:-:S02]  /*1510*/  SHF.R.U32.HI R57, RZ, 0x10, R60 ;  /* 0x00000010ff397819 */ /* 0x001fc4000001163c */
[----:B------:R-:W-:Y:S02]  /*1520*/  SHF.R.U32.HI R59, RZ, 0x10, R61 ;  /* 0x00000010ff3b7819 */ /* 0x000fe4000001163d */
[----:B-1----:R-:W-:Y:S01]  /*1530*/  IADD3 R60, R10, 0x80, RZ ;  /* 0x000000800a3c7810 */ /* 0x002fe20007ffe0ff */
[----:B------:R0:W-:Y:S01]  /*1540*/  STS.U16 [R73+0xaa], R121 ;  /* 0x0000aa7949007388 */ /* 0x0001e20000000400 */
[----:B------:R-:W-:Y:S02]  /*1550*/  SEL R117, R62, RZ, !P0 ;  /* 0x000000ff3e757207 */ /* 0x000fe40004000000 */
[----:B--2---:R-:W-:Y:S02]  /*1560*/  SHF.R.U32.HI R56, RZ, 0x10, R122 ;  /* 0x00000010ff387819 */ /* 0x004fe4000001167a */
[----:B------:R-:W-:Y:S01]  /*1570*/  SEL R63, R63, RZ, !P0 ;  /* 0x000000ff3f3f7207 */ /* 0x000fe20004000000 */
[----:B------:R1:W-:Y:S01]  /*1580*/  STS.U16 [R73+0x44], R120 ;  /* 0x0000447849007388 */ /* 0x0003e20000000400 */
[----:B------:R-:W-:Y:S01]  /*1590*/  SHF.R.U32.HI R119, RZ, 0x10, R117 ;  /* 0x00000010ff777819 */ /* 0x000fe20000011675 */
[----:B0-----:R-:W-:-:S02]  /*15a0*/  IMAD R121, R83, 0x100, R60 ;  /* 0x0000010053797824 */ /* 0x001fc400078e023c */
[----:B------:R-:W-:Y:S01]  /*15b0*/  STS.U16 [R73+0x22], R124 ;  /* 0x0000227c49007388 */ /* 0x000fe20000000400 */
[----:B------:R-:W-:-:S03]  /*15c0*/  SHF.R.U32.HI R123, RZ, 0x10, R63 ;  /* 0x00000010ff7b7819 */ /* 0x000fc6000001163f */
[----:B------:R-:W-:Y:S01]  /*15d0*/  STS.U16 [R73+0x88], R58 ;  /* 0x0000883a49007388 */ /* 0x000fe20000000400 */
[----:B-1----:R-:W-:-:S03]  /*15e0*/  IMAD.WIDE R120, R121, R118, c[0x0][0x170] ;  /* 0x00005c0079787625 */ /* 0x002fc600078e0276 */
[----:B------:R-:W-:Y:S04]  /*15f0*/  STS.U16 [R73+0xcc], R122 ;  /* 0x0000cc7a49007388 */ /* 0x000fe80000000400 */
[----:B------:R-:W-:Y:S04]  /*1600*/  STS.U16 [R73+0xee], R56 ;  /* 0x0000ee3849007388 */ /* 0x000fe80000000400 */
[----:B------:R0:W-:Y:S04]  /*1610*/  STS.U16 [R74+0x22], R57 ;  /* 0x000022394a007388 */ /* 0x0001e80000000400 */
[----:B------:R1:W-:Y:S01]  /*1620*/  STS.U16 [R74+0x66], R59 ;  /* 0x0000663b4a007388 */ /* 0x0003e20000000400 */
[----:B0-----:R-:W-:Y:S01]  /*1630*/  CS2R R56, SRZ ;  /* 0x0000000000387805 */ /* 0x001fe2000001ff00 */
[----:B-1----:R-:W-:-:S02]  /*1640*/  CS2R R58, SRZ ;  /* 0x00000000003a7805 */ /* 0x002fc4000001ff00 */
[----:B------:R-:W-:Y:S04]  /*1650*/  STS.U16 [R74+0x44], R61 ;  /* 0x0000443d4a007388 */ /* 0x000fe80000000400 */
[----:B------:R-:W-:Y:S04]  /*1660*/  STS.U16 [R74+0x88], R117 ;  /* 0x000088754a007388 */ /* 0x000fe80000000400 */
[----:B------:R-:W-:Y:S04]  /*1670*/  STS.U16 [R74+0xaa], R119 ;  /* 0x0000aa774a007388 */ /* 0x000fe80000000400 */
[----:B------:R-:W-:Y:S04]  /*1680*/  STS.U16 [R74+0xcc], R63 ;  /* 0x0000cc3f4a007388 */ /* 0x000fe80000000400 */
[----:B------:R-:W-:Y:S04]  /*1690*/  STS.U16 [R74+0xee], R123 ;  /* 0x0000ee7b4a007388 */ /* 0x000fe80000000400 */
[----:B------:R-:W-:Y:S06]  /*16a0*/  BAR.SYNC 0x0 ;  /* 0x0000000000007b1d */ /* 0x000fec0000000000 */
[----:B------:R0:W2:Y:S01]  /*16b0*/  @!P5 LDG.E.EL.128 R56, [R120.64] ;  /* 0x000000047838d981 */ /* 0x0000a2000c2e1d00 */
[----:B------:R-:W-:Y:S01]  /*16c0*/  IMAD R119, R69, 0x100, R60 ;  /* 0x0000010045777824 */ /* 0x000fe200078e023c */
[----:B------:R-:W-:Y:S01]  /*16d0*/  CS2R R62, SRZ ;  /* 0x00000000003e7805 */ /* 0x000fe2000001ff00 */
[----:B------:R-:W-:-:S02]  /*16e0*/  CS2R R60, SRZ ;  /* 0x00000000003c7805 */ /* 0x000fc4000001ff00 */
[----:B------:R-:W-:-:S05]  /*16f0*/  IMAD.WIDE R118, R119, R118, c[0x0][0x170] ;  /* 0x00005c0077767625 */ /* 0x000fca00078e0276 */
[----:B------:R-:W4:Y:S01]  /*1700*/  @!P5 LDG.E.EL.128 R60, [R118.64] ;  /* 0x00000004763cd981 */ /* 0x000f22000c2e1d00 */
[----:B------:R-:W-:Y:S01]  /*1710*/  PRMT R69, R93, 0x7632, R69 ;  /* 0x000076325d457816 */ /* 0x000fe20000000045 */
[----:B------:R-:W-:Y:S01]  /*1720*/  IMAD.U32 R74, R23, 0x10000, RZ ;  /* 0x00010000174a7824 */ /* 0x000fe200078e00ff */
[----:B------:R-:W-:Y:S02]  /*1730*/  PRMT R23, R94, 0x7632, R23 ;  /* 0x000076325e177816 */ /* 0x000fe40000000017 */
[----:B------:R-:W-:Y:S01]  /*1740*/  SHF.L.U32 R69, R69, 0x10, RZ ;  /* 0x0000001045457819 */ /* 0x000fe200000006ff */
[----:B------:R-:W-:Y:S01]  /*1750*/  IMAD.U32 R83, R114, 0x10000, RZ ;  /* 0x0001000072537824 */ /* 0x000fe200078e00ff */
[----:B------:R-:W-:Y:S01]  /*1760*/  LOP3.LUT R114, R115, 0x80000000, RZ, 0x3c, !PT ;  /* 0x8000000073727812 */ /* 0x000fe200078e3cff */
[----:B------:R-:W-:Y:S02]  /*1770*/  IMAD.U32 R23, R23, 0x10000, RZ ;  /* 0x0001000017177824 */ /* 0x000fe400078e00ff */
[----:B------:R-:W-:Y:S01]  /*1780*/  FFMA R73, R69, R116, RZ ;  /* 0x0000007445497223 */ /* 0x000fe200000000ff */
[C---:B------:R-:W-:Y:S01]  /*1790*/  PRMT R69, R52.reuse, 0x7632, R69 ;  /* 0x0000763234457816 */ /* 0x040fe20000000045 */
[----:B------:R-:W-:-:S02]  /*17a0*/  IMAD.U32 R115, R52, 0x10000, RZ ;  /* 0x0001000034737824 */ /* 0x000fc400078e00ff */
[----:B------:R-:W-:Y:S01]  /*17b0*/  IMAD.U32 R52, R7, 0x10000, RZ ;  /* 0x0001000007347824 */ /* 0x000fe200078e00ff */
[----:B------:R-:W-:Y:S01]  /*17c0*/  LOP3.LUT R7, R113, 0x80000000, RZ, 0x3c, !PT ;  /* 0x8000000071077812 */ /* 0x000fe200078e3cff */
[----:B------:R-:W-:Y:S01]  /*17d0*/  IMAD.U32 R94, R94, 0x10000, RZ ;  /* 0x000100005e5e7824 */ /* 0x000fe200078e00ff */
[----:B------:R-:W-:Y:S01]  /*17e0*/  FFMA R23, R23, R114, RZ ;  /* 0x0000007217177223 */ /* 0x000fe200000000ff */
[----:B------:R-:W-:Y:S02]  /*17f0*/  PRMT R10, R53, 0x7632, R10 ;  /* 0x00007632350a7816 */ /* 0x000fe4000000000a */
[----:B------:R-:W-:Y:S01]  /*1800*/  FFMA R94, R94, R7, RZ ;  /* 0x000000075e5e7223 */ /* 0x000fe200000000ff */
[----:B------:R-:W-:Y:S02]  /*1810*/  SHF.L.U32 R114, R110, 0x10, RZ ;  /* 0x000000106e727819 */ /* 0x000fe400000006ff */
[----:B------:R-:W-:Y:S01]  /*1820*/  PRMT R7, R95, 0x7632, R7 ;  /* 0x000076325f077816 */ /* 0x000fe20000000007 */
[----:B------:R-:W-:Y:S01]  /*1830*/  IMAD.U32 R10, R10, 0x10000, RZ ;  /* 0x000100000a0a7824 */ /* 0x000fe200078e00ff */
[----:B------:R-:W-:-:S02]  /*1840*/  FSEL R23, R23, RZ, P4 ;  /* 0x000000ff17177208 */ /* 0x000fc40002000000 */
[----:B------:R-:W-:Y:S02]  /*1850*/  LOP3.LUT R114, R114, 0x80000000, RZ, 0x3c, !PT ;  /* 0x8000000072727812 */ /* 0x000fe400078e3cff */
[----:B------:R-:W-:Y:S01]  /*1860*/  SHF.L.U32 R7, R7, 0x10, RZ ;  /* 0x0000001007077819 */ /* 0x000fe200000006ff */
[----:B------:R-:W-:Y:S01]  /*1870*/  FFMA R23, R10, R52, R23 ;  /* 0x000000340a177223 */ /* 0x000fe20000000017 */
[----:B------:R-:W-:Y:S01]  /*1880*/  IMAD.U32 R101, R101, 0x10000, RZ ;  /* 0x0001000065657824 */ /* 0x000fe200078e00ff */
[----:B------:R-:W-:Y:S01]  /*1890*/  PRMT R10, R96, 0x7632, R10 ;  /* 0x00007632600a7816 */ /* 0x000fe2000000000a */
[----:B0-----:R-:W-:Y:S01]  /*18a0*/  IMAD.U32 R120, R69, 0x10000, RZ ;  /* 0x0001000045787824 */ /* 0x001fe200078e00ff */
[----:B------:R-:W-:Y:S01]  /*18b0*/  LOP3.LUT R110, R103, 0x80000000, RZ, 0x3c, !PT ;  /* 0x80000000676e7812 */ /* 0x000fe200078e3cff */
[----:B------:R-:W-:Y:S01]  /*18c0*/  IMAD.U32 R95, R95, 0x10000, RZ ;  /* 0x000100005f5f7824 */ /* 0x000fe200078e00ff */
[----:B------:R-:W-:Y:S01]  /*18d0*/  FSEL R69, R73, RZ, P4 ;  /* 0x000000ff49457208 */ /* 0x000fe20002000000 */
[----:B------:R-:W-:Y:S01]  /*18e0*/  FFMA R7, R7, R114, RZ ;  /* 0x0000007207077223 */ /* 0x000fe200000000ff */
[----:B------:R-:W-:Y:S01]  /*18f0*/  PRMT R73, R54, 0x7632, R73 ;  /* 0x0000763236497816 */ /* 0x000fe20000000049 */
[----:B------:R-:W-:Y:S01]  /*1900*/  IMAD.U32 R10, R10, 0x10000, RZ ;  /* 0x000100000a0a7824 */ /* 0x000fe200078e00ff */
[----:B------:R-:W-:Y:S01]  /*1910*/  LOP3.LUT R101, R101, 0x80000000, RZ, 0x3c, !PT ;  /* 0x8000000065657812 */ /* 0x000fe200078e3cff */
[----:B------:R-:W-:Y:S01]  /*1920*/  IMAD.U32 R109, R109, 0x10000, RZ ;  /* 0x000100006d6d7824 */ /* 0x000fe200078e00ff */
[----:B------:R-:W-:Y:S01]  /*1930*/  FFMA R95, R95, R110, RZ ;  /* 0x0000006e5f5f7223 */ /* 0x000fe200000000ff */
[----:B------:R-:W-:Y:S01]  /*1940*/  SHF.L.U32 R110, R13, 0x10, RZ ;  /* 0x000000100d6e7819 */ /* 0x000fe200000006ff */
[----:B------:R-:W-:Y:S01]  /*1950*/  IMAD.U32 R114, R73, 0x10000, RZ ;  /* 0x0001000049727824 */ /* 0x000fe200078e00ff */
[----:B------:R-:W-:Y:S01]  /*1960*/  FSEL R7, R7, RZ, P4 ;  /* 0x000000ff07077208 */ /* 0x000fe20002000000 */
[----:B------:R-:W-:Y:S01]  /*1970*/  FFMA R10, R10, R101, RZ ;  /* 0x000000650a0a7223 */ /* 0x000fe200000000ff */
[----:B------:R-:W-:Y:S01]  /*1980*/  SHF.L.U32 R93, R93, 0x10, RZ ;  /* 0x000000105d5d7819 */ /* 0x000fe200000006ff */
[----:B------:R-:W-:Y:S01]  /*1990*/  IMAD.U32 R101, R21, 0x10000, RZ ;  /* 0x0001000015657824 */ /* 0x000fe200078e00ff */
[----:B------:R-:W-:Y:S01]  /*19a0*/  LOP3.LUT R116, R83, 0x80000000, RZ, 0x3c, !PT ;  /* 0x8000000053747812 */ /* 0x000fe200078e3cff */
[----:B------:R-:W-:Y:S01]  /*19b0*/  FFMA R69, R120, R74, R69 ;  /* 0x0000004a78457223 */ /* 0x000fe20000000045 */
[----:B------:R-:W-:Y:S01]  /*19c0*/  LOP3.LUT R109, R109, 0x80000000, RZ, 0x3c, !PT ;  /* 0x800000006d6d7812 */ /* 0x000fe200078e3cff */
[----:B------:R-:W-:Y:S01]  /*19d0*/  IMAD.U32 R13, R17, 0x10000, RZ ;  /* 0x00010000110d7824 */ /* 0x000fe200078e00ff */
[----:B------:R-:W-:Y:S01]  /*19e0*/  FSEL R21, R95, RZ, P4 ;  /* 0x000000ff5f157208 */ /* 0x000fe20002000000 */
[----:B------:R-:W-:Y:S01]  /*19f0*/  IMAD.U32 R74, R54, 0x10000, RZ ;  /* 0x00010000364a7824 */ /* 0x000fe200078e00ff */
[--C-:B------:R-:W-:Y:S01]  /*1a00*/  FFMA R17, R114, R110, R7.reuse ;  /* 0x0000006e72117223 */ /* 0x100fe20000000007 */
[----:B------:R-:W-:Y:S01]  /*1a10*/  IMAD.U32 R96, R96, 0x10000, RZ ;  /* 0x0001000060607824 */ /* 0x000fe200078e00ff */
[----:B------:R-:W-:Y:S01]  /*1a20*/  PRMT R7, R97, 0x7632, R7 ;  /* 0x0000763261077816 */ /* 0x000fe20000000007 */
[----:B------:R-:W-:-:S02]  /*1a30*/  IMAD.U32 R65, R65, 0x10000, RZ ;  /* 0x0001000041417824 */ /* 0x000fc400078e00ff */
[----:B------:R-:W-:Y:S01]  /*1a40*/  IMAD.U32 R111, R111, 0x10000, RZ ;  /* 0x000100006f6f7824 */ /* 0x000fe200078e00ff */
[----:B------:R-:W-:Y:S01]  /*1a50*/  FFMA R93, R93, R116, RZ ;  /* 0x000000745d5d7223 */ /* 0x000fe200000000ff */
[----:B------:R-:W-:Y:S01]  /*1a60*/  FFMA R96, R96, R109, RZ ;  /* 0x0000006d60607223 */ /* 0x000fe200000000ff */
[----:B------:R-:W-:Y:S01]  /*1a70*/  FFMA R21, R74, R65, R21 ;  /* 0x000000414a157223 */ /* 0x000fe20000000015 */
[----:B------:R-:W-:Y:S01]  /*1a80*/  IMAD.U32 R83, R53, 0x10000, RZ ;  /* 0x0001000035537824 */ /* 0x000fe200078e00ff */
[----:B------:R-:W-:Y:S01]  /*1a90*/  LOP3.LUT R74, R111, 0x80000000, RZ, 0x3c, !PT ;  /* 0x800000006f4a7812 */ /* 0x000fe200078e3cff */
[----:B------:R-:W-:Y:S01]  /*1aa0*/  IMAD.U32 R7, R7, 0x10000, RZ ;  /* 0x0001000007077824 */ /* 0x000fe200078e00ff */
[----:B------:R-:W-:Y:S01]  /*1ab0*/  SHF.L.U32 R53, R14, 0x10, RZ ;  /* 0x000000100e357819 */ /* 0x000fe200000006ff */
[----:B------:R-:W-:Y:S01]  /*1ac0*/  IMAD.U32 R112, R112, 0x10000, RZ ;  /* 0x0001000070707824 */ /* 0x000fe200078e00ff */
[----:B------:R-:W-:Y:S02]  /*1ad0*/  FSEL R14, R93, RZ, P4 ;  /* 0x000000ff5d0e7208 */ /* 0x000fe40002000000 */
[----:B------:R-:W-:-:S02]  /*1ae0*/  PRMT R113, R55, 0x7632, R113 ;  /* 0x0000763237717816 */ /* 0x000fc40000000071 */
[----:B------:R-:W-:Y:S01]  /*1af0*/  PRMT R52, R48, 0x7632, R52 ;  /* 0x0000763230347816 */ /* 0x000fe20000000034 */
[----:B------:R-:W-:Y:S01]  /*1b00*/  FFMA R7, R7, R74, RZ ;  /* 0x0000004a07077223 */ /* 0x000fe200000000ff */
[----:B------:R-:W-:Y:S02]  /*1b10*/  SHF.L.U32 R93, R55, 0x10, RZ ;  /* 0x00000010375d7819 */ /* 0x000fe400000006ff */
[----:B------:R-:W-:Y:S01]  /*1b20*/  FSEL R96, R96, RZ, P4 ;  /* 0x000000ff60607208 */ /* 0x000fe20002000000 */
[----:B------:R-:W-:Y:S01]  /*1b30*/  IMAD.U32 R103, R16, 0x10000, RZ ;  /* 0x0001000010677824 */ /* 0x000fe200078e00ff */
[----:B------:R-:W-:Y:S01]  /*1b40*/  FSEL R16, R94, RZ, P4 ;  /* 0x000000ff5e107208 */ /* 0x000fe20002000000 */
[----:B------:R-:W-:Y:S01]  /*1b50*/  IMAD.U32 R74, R20, 0x10000, RZ ;  /* 0x00010000144a7824 */ /* 0x000fe200078e00ff */
[----:B------:R-:W-:Y:S01]  /*1b60*/  FSEL R10, R10, RZ, P4 ;  /* 0x000000ff0a0a7208 */ /* 0x000fe20002000000 */
[----:B------:R-:W0:Y:S01]  /*1b70*/  LDS.U16 R20, [R19+0x2] ;  /* 0x0000020013147984 */ /* 0x000e220000000400 */
[----:B------:R-:W-:Y:S01]  /*1b80*/  IMAD.U32 R73, R113, 0x10000, RZ ;  /* 0x0001000071497824 */ /* 0x000fe200078e00ff */
[----:B------:R-:W-:Y:S01]  /*1b90*/  FFMA R65, R93, R13, R96 ;  /* 0x0000000d5d417223 */ /* 0x000fe20000000060 */
[----:B------:R-:W-:Y:S01]  /*1ba0*/  IMAD.U32 R94, R52, 0x10000, RZ ;  /* 0x00010000345e7824 */ /* 0x000fe200078e00ff */
[----:B------:R-:W-:Y:S01]  /*1bb0*/  LOP3.LUT R112, R112, 0x80000000, RZ, 0x3c, !PT ;  /* 0x8000000070707812 */ /* 0x000fe200078e3cff */
[----:B------:R-:W1:Y:S01]  /*1bc0*/  LDS.U16 R52, [R19+0x6] ;  /* 0x0000060013347984 */ /* 0x000e620000000400 */
[----:B------:R-:W-:Y:S01]  /*1bd0*/  IMAD.U32 R13, R99, 0x10000, RZ ;  /* 0x00010000630d7824 */ /* 0x000fe200078e00ff */
[--C-:B------:R-:W-:Y:S01]  /*1be0*/  FFMA R73, R73, R103, R10.reuse ;  /* 0x0000006749497223 */ /* 0x100fe2000000000a */
[----:B------:R-:W-:Y:S01]  /*1bf0*/  SHF.L.U32 R104, R104, 0x10, RZ ;  /* 0x0000001068687819 */ /* 0x000fe200000006ff */
[----:B------:R-:W-:Y:S01]  /*1c00*/  IMAD.U32 R105, R105, 0x10000, RZ ;  /* 0x0001000069697824 */ /* 0x000fe200078e00ff */
[----:B------:R-:W-:Y:S01]  /*1c10*/  PRMT R55, R49, 0x7632, R55 ;  /* 0x0000763231377816 */ /* 0x000fe20000000037 */
[----:B------:R-:W-:Y:S01]  /*1c20*/  FFMA R13, R13, R112, RZ ;  /* 0x000000700d0d7223 */ /* 0x000fe200000000ff */
[----:B------:R-:W-:Y:S01]  /*1c30*/  PRMT R10, R98, 0x7632, R10 ;  /* 0x00007632620a7816 */ /* 0x000fe2000000000a */
[----:B------:R-:W-:Y:S01]  /*1c40*/  FFMA R16, R83, R101, R16 ;  /* 0x0000006553107223 */ /* 0x000fe20000000010 */
[----:B------:R-:W-:-:S02]  /*1c50*/  SHF.L.U32 R97, R97, 0x10, RZ ;  /* 0x0000001061617819 */ /* 0x000fc400000006ff */
[----:B------:R-:W-:Y:S01]  /*1c60*/  LOP3.LUT R104, R104, 0x80000000, RZ, 0x3c, !PT ;  /* 0x8000000068687812 */ /* 0x000fe200078e3cff */
[----:B------:R-:W-:Y:S01]  /*1c70*/  IMAD.U32 R54, R48, 0x10000, RZ ;  /* 0x0001000030367824 */ /* 0x000fe200078e00ff */
[----:B------:R-:W-:Y:S01]  /*1c80*/  LOP3.LUT R105, R105, 0x80000000, RZ, 0x3c, !PT ;  /* 0x8000000069697812 */ /* 0x000fe200078e3cff */
[----:B------:R-:W-:Y:S01]  /*1c90*/  IMAD.U32 R107, R107, 0x10000, RZ ;  /* 0x000100006b6b7824 */ /* 0x000fe200078e00ff */
[----:B------:R-:W-:Y:S01]  /*1ca0*/  PRMT R48, R50, 0x7632, R48 ;  /* 0x0000763232307816 */ /* 0x000fe20000000030 */
[----:B------:R-:W-:Y:S01]  /*1cb0*/  IMAD.U32 R10, R10, 0x10000, RZ ;  /* 0x000100000a0a7824 */ /* 0x000fe200078e00ff */
[----:B------:R-:W-:Y:S01]  /*1cc0*/  SHF.L.U32 R66, R66, 0x10, RZ ;  /* 0x0000001042427819 */ /* 0x000fe200000006ff */
[----:B------:R-:W-:Y:S01]  /*1cd0*/  IMAD.U32 R83, R55, 0x10000, RZ ;  /* 0x0001000037537824 */ /* 0x000fe200078e00ff */
[----:B------:R-:W-:Y:S01]  /*1ce0*/  FSEL R55, R13, RZ, P4 ;  /* 0x000000ff0d377208 */ /* 0x000fe20002000000 */
[----:B------:R-:W-:Y:S01]  /*1cf0*/  IMAD.U32 R50, R50, 0x10000, RZ ;  /* 0x0001000032327824 */ /* 0x000fe200078e00ff */
[----:B------:R-:W-:Y:S01]  /*1d00*/  FFMA R97, R97, R104, RZ ;  /* 0x0000006861617223 */ /* 0x000fe200000000ff */
[----:B------:R-:W-:Y:S01]  /*1d10*/  FFMA R10, R10, R105, RZ ;  /* 0x000000690a0a7223 */ /* 0x000fe200000000ff */
[----:B------:R-:W-:Y:S01]  /*1d20*/  LOP3.LUT R107, R107, 0x80000000, RZ, 0x3c, !PT ;  /* 0x800000006b6b7812 */ /* 0x000fe200078e3cff */
[----:B------:R-:W-:Y:S01]  /*1d30*/  IMAD.U32 R98, R98, 0x10000, RZ ;  /* 0x0001000062627824 */ /* 0x000fe200078e00ff */
[----:B------:R-:W-:Y:S01]  /*1d40*/  FFMA R50, R50, R66, R55 ;  /* 0x0000004232327223 */ /* 0x000fe20000000037 */
[----:B------:R-:W-:Y:S01]  /*1d50*/  SHF.L.U32 R11, R11, 0x10, RZ ;  /* 0x000000100b0b7819 */ /* 0x000fe200000006ff */
[----:B------:R-:W-:Y:S01]  /*1d60*/  LDS.U16 R55, [R19] ;  /* 0x0000000013377984 */ /* 0x000fe20000000400 */
[----:B------:R-:W-:Y:S01]  /*1d70*/  FSEL R97, R97, RZ, P4 ;  /* 0x000000ff61617208 */ /* 0x000fe20002000000 */
[----:B------:R-:W-:Y:S01]  /*1d80*/  FFMA R98, R98, R107, RZ ;  /* 0x0000006b62627223 */ /* 0x000fe200000000ff */
[----:B------:R-:W-:Y:S01]  /*1d90*/  FSEL R10, R10, RZ, P4 ;  /* 0x000000ff0a0a7208 */ /* 0x000fe20002000000 */
[----:B------:R-:W-:Y:S01]  /*1da0*/  IMAD.U32 R67, R67, 0x10000, RZ ;  /* 0x0001000043437824 */ /* 0x000fe200078e00ff */
[----:B------:R-:W-:Y:S01]  /*1db0*/  SHF.L.U32 R102, R102, 0x10, RZ ;  /* 0x0000001066667819 */ /* 0x000fe200000006ff */
[----:B------:R-:W-:Y:S01]  /*1dc0*/  FFMA R54, R54, R11, R97 ;  /* 0x0000000b36367223 */ /* 0x000fe20000000061 */
[----:B------:R-:W-:Y:S01]  /*1dd0*/  IMAD.U32 R108, R108, 0x10000, RZ ;  /* 0x000100006c6c7824 */ /* 0x000fe200078e00ff */
[----:B------:R-:W-:Y:S01]  /*1de0*/  FFMA R11, R83, R67, R10 ;  /* 0x00000043530b7223 */ /* 0x000fe2000000000a */
[----:B------:R-:W-:Y:S01]  /*1df0*/  FFMA R14, R115, R53, R14 ;  /* 0x00000035730e7223 */ /* 0x000fe2000000000e */
[----:B------:R-:W-:Y:S01]  /*1e00*/  FSEL R98, R98, RZ, P4 ;  /* 0x000000ff62627208 */ /* 0x000fe20002000000 */
[----:B------:R-:W-:Y:S01]  /*1e10*/  IMAD.U32 R53, R49, 0x10000, RZ ;  /* 0x0001000031357824 */ /* 0x000fe200078e00ff */
[----:B------:R-:W-:Y:S01]  /*1e20*/  PRMT R10, R100, 0x7632, R10 ;  /* 0x00007632640a7816 */ /* 0x000fe2000000000a */
[----:B------:R-:W-:Y:S01]  /*1e30*/  IMAD.U32 R68, R68, 0x10000, RZ ;  /* 0x0001000044447824 */ /* 0x000fe200078e00ff */
[----:B------:R-:W-:Y:S01]  /*1e40*/  LOP3.LUT R67, R102, 0x80000000, RZ, 0x3c, !PT ;  /* 0x8000000066437812 */ /* 0x000fe200078e3cff */
[----:B------:R-:W5:Y:S01]  /*1e50*/  LDS.U16 R66, [R19+0x4] ;  /* 0x0000040013427984 */ /* 0x000f620000000400 */
[----:B------:R-:W-:Y:S01]  /*1e60*/  FSEL R7, R7, RZ, P4 ;  /* 0x000000ff07077208 */ /* 0x000fe20002000000 */
[----:B------:R-:W-:Y:S01]  /*1e70*/  IMAD.U32 R100, R100, 0x10000, RZ ;  /* 0x0001000064647824 */ /* 0x000fe200078e00ff */
[----:B------:R-:W-:Y:S01]  /*1e80*/  LOP3.LUT R83, R108, 0x80000000, RZ, 0x3c, !PT ;  /* 0x800000006c537812 */ /* 0x000fe200078e3cff */
[----:B------:R-:W-:Y:S01]  /*1e90*/  FFMA R53, R53, R68, R98 ;  /* 0x0000004435357223 */ /* 0x000fe20000000062 */
[----:B------:R-:W-:Y:S01]  /*1ea0*/  SHF.L.U32 R10, R10, 0x10, RZ ;  /* 0x000000100a0a7819 */ /* 0x000fe200000006ff */
[----:B------:R-:W-:Y:S01]  /*1eb0*/  IMAD.U32 R68, R22, 0x10000, RZ ;  /* 0x0001000016447824 */ /* 0x000fe200078e00ff */
[----:B------:R-:W-:Y:S01]  /*1ec0*/  FFMA R100, R100, R67, RZ ;  /* 0x0000004364647223 */ /* 0x000fe200000000ff */
[----:B------:R-:W2:Y:S01]  /*1ed0*/  LDS.U16 R22, [R19+0x8] ;  /* 0x0000080013167984 */ /* 0x000ea20000000400 */
[--C-:B------:R-:W-:Y:S01]  /*1ee0*/  FFMA R13, R94, R74, R7.reuse ;  /* 0x0000004a5e0d7223 */ /* 0x100fe20000000007 */
[----:B------:R-:W-:Y:S01]  /*1ef0*/  IMAD.U32 R106, R106, 0x10000, RZ ;  /* 0x000100006a6a7824 */ /* 0x000fe200078e00ff */
[----:B------:R-:W-:Y:S01]  /*1f00*/  FFMA R67, R10, R83, RZ ;  /* 0x000000530a437223 */ /* 0x000fe200000000ff */
[----:B------:R-:W-:-:S02]  /*1f10*/  PRMT R7, R99, 0x7632, R7 ;  /* 0x0000763263077816 */ /* 0x000fc40000000007 */
[----:B------:R-:W-:Y:S01]  /*1f20*/  SHF.L.U32 R74, R48, 0x10, RZ ;  /* 0x00000010304a7819 */ /* 0x000fe200000006ff */
[----:B0-----:R-:W-:Y:S01]  /*1f30*/  IMAD.U32 R83, R20, 0x10000, RZ ;  /* 0x0001000014537824 */ /* 0x001fe200078e00ff */
[----:B------:R-:W-:Y:S01]  /*1f40*/  LOP3.LUT R106, R106, 0x80000000, RZ, 0x3c, !PT ;  /* 0x800000006a6a7812 */ /* 0x000fe200078e3cff */
[----:B------:R-:W-:Y:S02]  /*1f50*/  IMAD.U32 R7, R7, 0x10000, RZ ;  /* 0x0001000007077824 */ /* 0x000fe400078e00ff */
[----:B-1----:R-:W-:Y:S01]  /*1f60*/  IMAD.U32 R93, R52, 0x10000, RZ ;  /* 0x00010000345d7824 */ /* 0x002fe200078e00ff */
[----:B------:R-:W-:Y:S01]  /*1f70*/  PRMT R49, R51, 0x7632, R49 ;  /* 0x0000763233317816 */ /* 0x000fe20000000031 */
[----:B------:R-:W-:Y:S01]  /*1f80*/  FFMA R7, R7, R106, RZ ;  /* 0x0000006a07077223 */ /* 0x000fe200000000ff */
[----:B------:R-:W-:Y:S01]  /*1f90*/  IMAD.U32 R51, R51, 0x10000, RZ ;  /* 0x0001000033337824 */ /* 0x000fe200078e00ff */
[----:B------:R-:W-:Y:S02]  /*1fa0*/  FSEL R67, R67, RZ, P4 ;  /* 0x000000ff43437208 */ /* 0x000fe40002000000 */
[----:B------:R-:W-:Y:S01]  /*1fb0*/  IMAD.U32 R94, R49, 0x10000, RZ ;  /* 0x00010000315e7824 */ /* 0x000fe200078e00ff */
[----:B------:R-:W-:Y:S01]  /*1fc0*/  FSEL R49, R100, RZ, P4 ;  /* 0x000000ff64317208 */ /* 0x000fe20002000000 */
[----:B------:R-:W-:Y:S01]  /*1fd0*/  IMAD.U32 R2, R2, 0x10000, RZ ;  /* 0x0001000002027824 */ /* 0x000fe200078e00ff */
[----:B------:R-:W-:Y:S01]  /*1fe0*/  FSEL R7, R7, RZ, P4 ;  /* 0x000000ff07077208 */ /* 0x000fe20002000000 */
[----:B------:R-:W-:-:S02]  /*1ff0*/  IMAD.U32 R64, R64, 0x10000, RZ ;  /* 0x0001000040407824 */ /* 0x000fc400078e00ff */
[----:B------:R-:W-:Y:S01]  /*2000*/  IMAD.U32 R85, R85, 0x10000, RZ ;  /* 0x0001000055557824 */ /* 0x000fe200078e00ff */
[----:B------:R-:W-:Y:S01]  /*2010*/  FFMA R51, R2, R51, R49 ;  /* 0x0000003302337223 */ /* 0x000fe20000000031 */
[----:B------:R-:W-:Y:S01]  /*2020*/  FFMA R7, R74, R68, R7 ;  /* 0x000000444a077223 */ /* 0x000fe20000000007 */
[----:B------:R-:W-:Y:S01]  /*2030*/  FFMA R2, R64, R94, R67 ;  /* 0x0000005e40027223 */ /* 0x000fe20000000043 */
[----:B------:R-:W-:Y:S01]  /*2040*/  IMAD.U32 R76, R76, 0x10000, RZ ;  /* 0x000100004c4c7824 */ /* 0x000fe200078e00ff */
[----:B------:R-:W-:Y:S04]  /*2050*/  LDS.U16 R49, [R19+0xc] ;  /* 0x00000c0013317984 */ /* 0x000fe80000000400 */
[----:B------:R-:W-:Y:S01]  /*2060*/  FSEL R67, R76, RZ, P3 ;  /* 0x000000ff4c437208 */ /* 0x000fe20001800000 */
[----:B-----5:R-:W-:-:S02]  /*2070*/  IMAD.U32 R66, R66, 0x10000, RZ ;  /* 0x0001000042427824 */ /* 0x020fc400078e00ff */
[----:B------:R-:W-:Y:S02]  /*2080*/  IMAD.U32 R90, R90, 0x10000, RZ ;  /* 0x000100005a5a7824 */ /* 0x000fe400078e00ff */
[----:B------:R-:W-:Y:S01]  /*2090*/  IMAD.U32 R72, R72, 0x10000, RZ ;  /* 0x0001000048487824 */ /* 0x000fe200078e00ff */
[----:B------:R-:W-:-:S04]  /*20a0*/  SHF.L.U32 R70, R70, 0x10, RZ ;  /* 0x0000001046467819 */ /* 0x000fc800000006ff */
[----:B------:R-:W-:Y:S02]  /*20b0*/  FSEL R70, R70, RZ, P3 ;  /* 0x000000ff46467208 */ /* 0x000fe40001800000 */
[----:B------:R-:W-:Y:S01]  /*20c0*/  SHF.L.U32 R71, R71, 0x10, RZ ;  /* 0x0000001047477819 */ /* 0x000fe200000006ff */
[----:B------:R-:W-:Y:S01]  /*20d0*/  IMAD.U32 R77, R77, 0x10000, RZ ;  /* 0x000100004d4d7824 */ /* 0x000fe200078e00ff */
[----:B--2---:R-:W-:Y:S02]  /*20e0*/  SEL R56, R56, RZ, !P5 ;  /* 0x000000ff38387207 */ /* 0x004fe40006800000 */
[----:B------:R-:W-:Y:S02]  /*20f0*/  SEL R57, R57, RZ, !P5 ;  /* 0x000000ff39397207 */ /* 0x000fe40006800000 */
[----:B------:R-:W-:Y:S02]  /*2100*/  PRMT R10, R56, 0x7632, R10 ;  /* 0x00007632380a7816 */ /* 0x000fe4000000000a */
[----:B------:R-:W-:-:S02]  /*2110*/  PRMT R48, R57, 0x7632, R48 ;  /* 0x0000763239307816 */ /* 0x000fc40000000030 */
[----:B------:R-:W-:Y:S02]  /*2120*/  SHF.L.U32 R20, R10, 0x10, RZ ;  /* 0x000000100a147819 */ /* 0x000fe400000006ff */
[----:B------:R-:W0:Y:S01]  /*2130*/  LDS.U16 R10, [R19+0xa] ;  /* 0x00000a00130a7984 */ /* 0x000e220000000400 */
[----:B------:R-:W-:Y:S02]  /*2140*/  IMAD.U32 R48, R48, 0x10000, RZ ;  /* 0x0001000030307824 */ /* 0x000fe400078e00ff */
[----:B------:R-:W-:Y:S02]  /*2150*/  FMUL R20, R20, R83 ;  /* 0x0000005314147220 */ /* 0x000fe40000400000 */
[----:B------:R-:W-:-:S03]  /*2160*/  FMUL R48, R48, R93 ;  /* 0x0000005d30307220 */ /* 0x000fc60000400000 */
[----:B------:R-:W-:Y:S02]  /*2170*/  FSEL R20, R20, RZ, !P5 ;  /* 0x000000ff14147208 */ /* 0x000fe40006800000 */
[----:B------:R-:W-:Y:S01]  /*2180*/  FSEL R48, R48, RZ, !P5 ;  /* 0x000000ff30307208 */ /* 0x000fe20006800000 */
[----:B------:R-:W-:Y:S02]  /*2190*/  IMAD.U32 R52, R56, 0x10000, RZ ;  /* 0x0001000038347824 */ /* 0x000fe400078e00ff */
[----:B------:R-:W-:Y:S02]  /*21a0*/  FADD R64, R69, R20 ;  /* 0x0000001445407221 */ /* 0x000fe40000000000 */
[----:B------:R-:W-:Y:S01]  /*21b0*/  FADD R68, R23, R48 ;  /* 0x0000003017447221 */ /* 0x000fe20000000000 */
[----:B------:R-:W-:Y:S01]  /*21c0*/  FSEL R23, R85, RZ, P3 ;  /* 0x000000ff55177208 */ /* 0x000fe20001800000 */
[----:B------:R-:W1:Y:S01]  /*21d0*/  LDS.U16 R20, [R19+0x1100] ;  /* 0x0011000013147984 */ /* 0x000e620000000400 */
[----:B------:R-:W-:-:S03]  /*21e0*/  SHF.L.U32 R69, R55, 0x10, RZ ;  /* 0x0000001037457819 */ /* 0x000fc600000006ff */
[----:B------:R-:W2:Y:S01]  /*21f0*/  LDS.U16 R48, [R19+0xe] ;  /* 0x00000e0013307984 */ /* 0x000ea20000000400 */
[----:B------:R-:W-:Y:S01]  /*2200*/  FADD R23, R23, R64 ;  /* 0x0000004017177221 */ /* 0x000fe20000000000 */
[----:B------:R-:W-:Y:S02]  /*2210*/  FMUL R64, R52, R69 ;  /* 0x0000004534407220 */ /* 0x000fe40000400000 */
[----:B------:R-:W5:Y:S01]  /*2220*/  LDS.U16 R52, [R19+0x1102] ;  /* 0x0011020013347984 */ /* 0x000f620000000400 */
[----:B------:R-:W-:Y:S01]  /*2230*/  SEL R58, R58, RZ, !P5 ;  /* 0x000000ff3a3a7207 */ /* 0x000fe20006800000 */
[----:B------:R-:W-:Y:S01]  /*2240*/  IMAD.U32 R55, R57, 0x10000, RZ ;  /* 0x0001000039377824 */ /* 0x000fe200078e00ff */
[----:B------:R-:W-:Y:S01]  /*2250*/  FADD R67, R67, R68 ;  /* 0x0000004443437221 */ /* 0x000fe20000000000 */
[----:B------:R-:W-:Y:S02]  /*2260*/  SHF.L.U32 R68, R22, 0x10, RZ ;  /* 0x0000001016447819 */ /* 0x000fe400000006ff */
[----:B------:R-:W-:Y:S01]  /*2270*/  FMUL R66, R55, R66 ;  /* 0x0000004237427220 */ /* 0x000fe20000400000 */
[----:B------:R-:W-:Y:S01]  /*2280*/  FSEL R69, R64, RZ, !P5 ;  /* 0x000000ff40457208 */ /* 0x000fe20006800000 */
[C---:B------:R-:W-:Y:S01]  /*2290*/  IMAD.U32 R55, R58.reuse, 0x10000, RZ ;  /* 0x000100003a377824 */ /* 0x040fe200078e00ff */
[----:B------:R-:W-:-:S02]  /*22a0*/  PRMT R22, R58, 0x7632, R22 ;  /* 0x000076323a167816 */ /* 0x000fc40000000016 */
[----:B------:R-:W-:Y:S01]  /*22b0*/  FSEL R83, R66, RZ, !P5 ;  /* 0x000000ff42537208 */ /* 0x000fe20006800000 */
[----:B------:R-:W-:Y:S01]  /*22c0*/  FMUL R55, R55, R68 ;  /* 0x0000004437377220 */ /* 0x000fe20000400000 */
[----:B------:R-:W-:Y:S02]  /*22d0*/  FADD R85, R14, R69 ;  /* 0x000000450e557221 */ /* 0x000fe40000000000 */
[----:B------:R-:W3:Y:S01]  /*22e0*/  LDS.U16 R14, [R19+0x1104] ;  /* 0x00110400130e7984 */ /* 0x000ee20000000400 */
[----:B0-----:R-:W-:Y:S01]  /*22f0*/  IMAD.U32 R69, R10, 0x10000, RZ ;  /* 0x000100000a457824 */ /* 0x001fe200078e00ff */
[----:B------:R-:W-:Y:S01]  /*2300*/  FSEL R10, R55, RZ, !P5 ;  /* 0x000000ff370a7208 */ /* 0x000fe20006800000 */
[----:B------:R-:W-:Y:S01]  /*2310*/  IMAD.U32 R22, R22, 0x10000, RZ ;  /* 0x0001000016167824 */ /* 0x000fe200078e00ff */
[----:B------:R-:W-:Y:S01]  /*2320*/  FADD R16, R16, R83 ;  /* 0x0000005310107221 */ /* 0x000fe20000000000 */
[----:B------:R-:W-:Y:S02]  /*2330*/  FSEL R55, R90, RZ, P3 ;  /* 0x000000ff5a377208 */ /* 0x000fe40001800000 */
[----:B------:R-:W-:Y:S01]  /*2340*/  FMUL R22, R22, R69 ;  /* 0x0000004516167220 */ /* 0x000fe20000400000 */
[----:B------:R-:W-:Y:S01]  /*2350*/  FADD R10, R21, R10 ;  /* 0x0000000a150a7221 */ /* 0x000fe20000000000 */
[----:B------:R-:W-:Y:S01]  /*2360*/  FSEL R69, R72, RZ, P3 ;  /* 0x000000ff48457208 */ /* 0x000fe20001800000 */
[----:B------:R-:W-:-:S02]  /*2370*/  FADD R55, R55, R16 ;  /* 0x0000001037377221 */ /* 0x000fc40000000000 */
[----:B------:R-:W0:Y:S01]  /*2380*/  LDS.U16 R16, [R19+0x1106] ;  /* 0x0011060013107984 */ /* 0x000e220000000400 */
[----:B------:R-:W-:Y:S01]  /*2390*/  FSEL R22, R22, RZ, !P5 ;  /* 0x000000ff16167208 */ /* 0x000fe20006800000 */
[----:B------:R-:W-:Y:S01]  /*23a0*/  FADD R69, R69, R10 ;  /* 0x0000000a45457221 */ /* 0x000fe20000000000 */
[----:B------:R-:W-:Y:S01]  /*23b0*/  SEL R59, R59, RZ, !P5 ;  /* 0x000000ff3b3b7207 */ /* 0x000fe20006800000 */
[----:B------:R-:W0:Y:S01]  /*23c0*/  LDS.U16 R10, [R19+0x110a] ;  /* 0x00110a00130a7984 */ /* 0x000e220000000400 */
[----:B----4-:R-:W-:Y:S01]  /*23d0*/  SEL R60, R60, RZ, !P5 ;  /* 0x000000ff3c3c7207 */ /* 0x010fe20006800000 */
[----:B------:R-:W-:Y:S01]  /*23e0*/  FADD R66, R17, R22 ;  /* 0x0000001611427221 */ /* 0x000fe20000000000 */
[----:B-1----:R-:W-:Y:S01]  /*23f0*/  IMAD.U32 R68, R20, 0x10000, RZ ;  /* 0x0001000014447824 */ /* 0x002fe200078e00ff */
[----:B------:R-:W-:Y:S01]  /*2400*/  PRMT R17, R59, 0x7632, R17 ;  /* 0x000076323b117816 */ /* 0x000fe20000000011 */
[----:B------:R-:W1:Y:S01]  /*2410*/  LDS.U16 R22, [R19+0x1108] ;  /* 0x0011080013167984 */ /* 0x000e620000000400 */
[----:B------:R-:W-:Y:S01]  /*2420*/  PRMT R20, R60, 0x7632, R20 ;  /* 0x000076323c147816 */ /* 0x000fe20000000014 */
[----:B------:R-:W-:Y:S01]  /*2430*/  FADD R21, R70, R85 ;  /* 0x0000005546157221 */ /* 0x000fe20000000000 */
[----:B--2---:R-:W-:-:S02]  /*2440*/  SHF.L.U32 R64, R48, 0x10, RZ ;  /* 0x0000001030407819 */ /* 0x004fc400000006ff */
[----:B------:R-:W-:Y:S01]  /*2450*/  SHF.L.U32 R17, R17, 0x10, RZ ;  /* 0x0000001011117819 */ /* 0x000fe200000006ff */
[----:B------:R-:W-:Y:S02]  /*2460*/  IMAD.U32 R83, R49, 0x10000, RZ ;  /* 0x0001000031537824 */ /* 0x000fe400078e00ff */
[----:B-----5:R-:W-:Y:S02]  /*2470*/  IMAD.U32 R85, R52, 0x10000, RZ ;  /* 0x0001000034557824 */ /* 0x020fe400078e00ff */
[----:B------:R-:W-:Y:S02]  /*2480*/  IMAD.U32 R20, R20, 0x10000, RZ ;  /* 0x0001000014147824 */ /* 0x000fe400078e00ff */
[----:B------:R-:W-:Y:S01]  /*2490*/  IMAD.U32 R49, R60, 0x10000, RZ ;  /* 0x000100003c317824 */ /* 0x000fe200078e00ff */
[----:B------:R-:W-:Y:S01]  /*24a0*/  FMUL R52, R17, R64 ;  /* 0x0000004011347220 */ /* 0x000fe20000400000 */
[----:B------:R-:W-:Y:S01]  /*24b0*/  IMAD.U32 R48, R59, 0x10000, RZ ;  /* 0x000100003b307824 */ /* 0x000fe200078e00ff */
[----:B------:R-:W-:Y:S01]  /*24c0*/  FMUL R64, R20, R85 ;  /* 0x0000005514407220 */ /* 0x000fe20000400000 */
[----:B------:R-:W-:Y:S01]  /*24d0*/  FMUL R49, R49, R68 ;  /* 0x0000004431317220 */ /* 0x000fe20000400000 */
[----:B------:R-:W2:Y:S01]  /*24e0*/  LDS.U16 R20, [R19+0x110c] ;  /* 0x00110c0013147984 */ /* 0x000ea20000000400 */
[----:B------:R-:W-:-:S02]  /*24f0*/  FMUL R48, R48, R83 ;  /* 0x0000005330307220 */ /* 0x000fc40000400000 */
[----:B------:R-:W-:Y:S01]  /*2500*/  FSEL R64, R64, RZ, !P5 ;  /* 0x000000ff40407208 */ /* 0x000fe20006800000 */
[----:B------:R-:W4:Y:S01]  /*2510*/  LDS.U16 R19, [R19+0x110e] ;  /* 0x00110e0013137984 */ /* 0x000f220000000400 */
[----:B------:R-:W-:Y:S02]  /*2520*/  FSEL R49, R49, RZ, !P5 ;  /* 0x000000ff31317208 */ /* 0x000fe40006800000 */
[----:B------:R-:W-:Y:S02]  /*2530*/  FSEL R48, R48, RZ, !P5 ;  /* 0x000000ff30307208 */ /* 0x000fe40006800000 */
[----:B------:R-:W-:Y:S01]  /*2540*/  SEL R61, R61, RZ, !P5 ;  /* 0x000000ff3d3d7207 */ /* 0x000fe20006800000 */
[----:B------:R-:W-:Y:S01]  /*2550*/  FADD R64, R13, R64 ;  /* 0x000000400d407221 */ /* 0x000fe20000000000 */
[----:B------:R-:W-:Y:S01]  /*2560*/  FADD R54, R54, R49 ;  /* 0x0000003136367221 */ /* 0x000fe20000000000 */
[----:B------:R-:W-:Y:S01]  /*2570*/  FSEL R13, R71, RZ, P3 ;  /* 0x000000ff470d7208 */ /* 0x000fe20001800000 */
[----:B------:R-:W-:Y:S01]  /*2580*/  FADD R48, R65, R48 ;  /* 0x0000003041307221 */ /* 0x000fe20000000000 */
[----:B---3--:R-:W-:Y:S01]  /*2590*/  SHF.L.U32 R49, R14, 0x10, RZ ;  /* 0x000000100e317819 */ /* 0x008fe200000006ff */
[----:B------:R-:W-:-:S02]  /*25a0*/  IMAD.U32 R14, R61, 0x10000, RZ ;  /* 0x000100003d0e7824 */ /* 0x000fc400078e00ff */
[----:B------:R-:W-:Y:S01]  /*25b0*/  FADD R13, R13, R48 ;  /* 0x000000300d0d7221 */ /* 0x000fe20000000000 */
[----:B------:R-:W-:Y:S01]  /*25c0*/  SEL R62, R62, RZ, !P5 ;  /* 0x000000ff3e3e7207 */ /* 0x000fe20006800000 */
[----:B------:R-:W-:Y:S01]  /*25d0*/  FMUL R48, R14, R49 ;  /* 0x000000310e307220 */ /* 0x000fe20000400000 */
[----:B------:R-:W-:Y:S01]  /*25e0*/  PRMT R14, R61, 0x7632, R14 ;  /* 0x000076323d0e7816 */ /* 0x000fe2000000000e */
[----:B0-----:R-:W-:Y:S01]  /*25f0*/  IMAD.U32 R49, R16, 0x10000, RZ ;  /* 0x0001000010317824 */ /* 0x001fe200078e00ff */
[----:B------:R-:W-:Y:S01]  /*2600*/  PRMT R16, R62, 0x7632, R16 ;  /* 0x000076323e107816 */ /* 0x000fe20000000010 */
[----:B------:R-:W-:Y:S01]  /*2610*/  IMAD.U32 R87, R87, 0x10000, RZ ;  /* 0x0001000057577824 */ /* 0x000fe200078e00ff */
[----:B------:R-:W-:Y:S01]  /*2620*/  SHF.L.U32 R83, R10, 0x10, RZ ;  /* 0x000000100a537819 */ /* 0x000fe200000006ff */
[----:B------:R-:W-:Y:S01]  /*2630*/  IMAD.U32 R14, R14, 0x10000, RZ ;  /* 0x000100000e0e7824 */ /* 0x000fe200078e00ff */
[----:B------:R-:W-:Y:S01]  /*2640*/  SEL R63, R63, RZ, !P5 ;  /* 0x000000ff3f3f7207 */ /* 0x000fe20006800000 */
[----:B------:R-:W-:Y:S01]  /*2650*/  IMAD.U32 R16, R16, 0x10000, RZ ;  /* 0x0001000010107824 */ /* 0x000fe200078e00ff */
[----:B------:R-:W-:Y:S06]  /*2660*/  BAR.SYNC 0x0 ;  /* 0x0000000000007b1d */ /* 0x000fec0000000000 */
[----:B------:R-:W-:Y:S01]  /*2670*/  FMUL R14, R14, R49 ;  /* 0x000000310e0e7220 */ /* 0x000fe20000400000 */
[----:B------:R-:W-:Y:S01]  /*2680*/  FSEL R71, R77, RZ, P3 ;  /* 0x000000ff4d477208 */ /* 0x000fe20001800000 */
[----:B-1----:R-:W-:Y:S01]  /*2690*/  IMAD.U32 R77, R22, 0x10000, RZ ;  /* 0x00010000164d7824 */ /* 0x002fe200078e00ff */
[----:B------:R-:W-:Y:S01]  /*26a0*/  FMUL R16, R16, R83 ;  /* 0x0000005310107220 */ /* 0x000fe20000400000 */
[----:B------:R-:W-:Y:S01]  /*26b0*/  IMAD.U32 R10, R62, 0x10000, RZ ;  /* 0x000100003e0a7824 */ /* 0x000fe200078e00ff */
[----:B------:R-:W-:-:S02]  /*26c0*/  FSEL R14, R14, RZ, !P5 ;  /* 0x000000ff0e0e7208 */ /* 0x000fc40006800000 */
[----:B------:R-:W-:Y:S01]  /*26d0*/  FSEL R48, R48, RZ, !P5 ;  /* 0x000000ff30307208 */ /* 0x000fe20006800000 */
[----:B------:R-:W-:Y:S01]  /*26e0*/  FMUL R10, R10, R77 ;  /* 0x0000004d0a0a7220 */ /* 0x000fe20000400000 */
[----:B------:R-:W-:Y:S01]  /*26f0*/  FSEL R87, R87, RZ, P3 ;  /* 0x000000ff57577208 */ /* 0x000fe20001800000 */
[----:B------:R-:W-:Y:S01]  /*2700*/  FADD R14, R11, R14 ;  /* 0x0000000e0b0e7221 */ /* 0x000fe20000000000 */
[----:B------:R-:W-:Y:S01]  /*2710*/  FSEL R16, R16, RZ, !P5 ;  /* 0x000000ff10107208 */ /* 0x000fe20006800000 */
[----:B------:R-:W-:Y:S01]  /*2720*/  FADD R48, R53, R48 ;  /* 0x0000003035307221 */ /* 0x000fe20000000000 */
[----:B------:R-:W-:Y:S01]  /*2730*/  FSEL R53, R10, RZ, !P5 ;  /* 0x000000ff0a357208 */ /* 0x000fe20006800000 */
[----:B------:R-:W-:Y:S01]  /*2740*/  FADD R87, R87, R14 ;  /* 0x0000000e57577221 */ /* 0x000fe20000000000 */
[----:B------:R-:W-:Y:S01]  /*2750*/  IMAD.SHL.U32 R14, R18, 0x2, RZ ;  /* 0x00000002120e7824 */ /* 0x000fe200078e00ff */
[----:B------:R-:W-:Y:S01]  /*2760*/  FADD R16, R7, R16 ;  /* 0x0000001007107221 */ /* 0x000fe20000000000 */
[----:B------:R-:W-:Y:S01]  /*2770*/  PRMT R10, R56, 0x7632, R10 ;  /* 0x00007632380a7816 */ /* 0x000fe2000000000a */
[----:B------:R-:W-:Y:S01]  /*2780*/  IMAD.U32 R89, R89, 0x10000, RZ ;  /* 0x0001000059597824 */ /* 0x000fe200078e00ff */
[----:B------:R-:W-:Y:S01]  /*2790*/  PRMT R7, R63, 0x7632, R7 ;  /* 0x000076323f077816 */ /* 0x000fe20000000007 */
[----:B--2---:R-:W-:Y:S01]  /*27a0*/  IMAD.U32 R20, R20, 0x10000, RZ ;  /* 0x0001000014147824 */ /* 0x004fe200078e00ff */
[----:B----4-:R-:W-:Y:S01]  /*27b0*/  SHF.L.U32 R19, R19, 0x10, RZ ;  /* 0x0000001013137819 */ /* 0x010fe200000006ff */
[----:B------:R-:W-:Y:S01]  /*27c0*/  IMAD.U32 R49, R63, 0x10000, RZ ;  /* 0x000100003f317824 */ /* 0x000fe200078e00ff */
[----:B------:R0:W-:Y:S01]  /*27d0*/  STS.U16 [R14+0x210], R10 ;  /* 0x0002100a0e007388 */ /* 0x0001e20000000400 */
[----:B------:R-:W-:-:S02]  /*27e0*/  FSEL R89, R89, RZ, P3 ;  /* 0x000000ff59597208 */ /* 0x000fc40001800000 */
[----:B------:R-:W-:Y:S01]  /*27f0*/  FMUL R20, R20, R49 ;  /* 0x0000003114147220 */ /* 0x000fe20000400000 */
[----:B------:R-:W-:Y:S01]  /*2800*/  SHF.L.U32 R75, R75, 0x10, RZ ;  /* 0x000000104b4b7819 */ /* 0x000fe200000006ff */
[----:B0-----:R-:W-:Y:S01]  /*2810*/  IMAD.U32 R10, R7, 0x10000, RZ ;  /* 0x00010000070a7824 */ /* 0x001fe200078e00ff */
[----:B------:R-:W-:-:S03]  /*2820*/  FADD R89, R89, R16 ;  /* 0x0000001059597221 */ /* 0x000fc60000000000 */
[----:B------:R-:W-:Y:S01]  /*2830*/  FMUL R10, R19, R10 ;  /* 0x0000000a130a7220 */ /* 0x000fe20000400000 */
[----:B------:R-:W-:Y:S02]  /*2840*/  FSEL R75, R75, RZ, P3 ;  /* 0x000000ff4b4b7208 */ /* 0x000fe40001800000 */
[----:B------:R-:W-:Y:S02]  /*2850*/  FSEL R20, R20, RZ, !P5 ;  /* 0x000000ff14147208 */ /* 0x000fe40006800000 */
[----:B------:R-:W-:Y:S01]  /*2860*/  PRMT R16, R57, 0x7632, R16 ;  /* 0x0000763239107816 */ /* 0x000fe20000000010 */
[----:B------:R-:W-:Y:S01]  /*2870*/  IMAD.U32 R88, R88, 0x10000, RZ ;  /* 0x0001000058587824 */ /* 0x000fe200078e00ff */
[----:B------:R-:W-:Y:S02]  /*2880*/  SHF.L.U32 R86, R86, 0x10, RZ ;  /* 0x0000001056567819 */ /* 0x000fe400000006ff */
[----:B------:R-:W-:Y:S01]  /*2890*/  FSEL R7, R10, RZ, !P5 ;  /* 0x000000ff0a077208 */ /* 0x000fe20006800000 */
[----:B------:R-:W-:Y:S01]  /*28a0*/  IMAD.U32 R84, R84, 0x10000, RZ ;  /* 0x0001000054547824 */ /* 0x000fe200078e00ff */
[----:B------:R-:W-:Y:S01]  /*28b0*/  FSEL R52, R52, RZ, !P5 ;  /* 0x000000ff34347208 */ /* 0x000fe20006800000 */
[----:B------:R-:W-:Y:S01]  /*28c0*/  IMAD.U32 R91, R91, 0x10000, RZ ;  /* 0x000100005b5b7824 */ /* 0x000fe200078e00ff */
[----:B------:R-:W-:Y:S01]  /*28d0*/  FADD R75, R75, R48 ;  /* 0x000000304b4b7221 */ /* 0x000fe20000000000 */
[----:B------:R-:W-:Y:S01]  /*28e0*/  IMAD.U32 R92, R92, 0x10000, RZ ;  /* 0x000100005c5c7824 */ /* 0x000fe200078e00ff */
[----:B------:R-:W-:Y:S01]  /*28f0*/  FSEL R86, R86, RZ, P3 ;  /* 0x000000ff56567208 */ /* 0x000fe20001800000 */
[--C-:B------:R-:W-:Y:S01]  /*2900*/  FADD R51, R51, R20.reuse ;  /* 0x0000001433337221 */ /* 0x100fe20000000000 */
[----:B------:R0:W-:Y:S01]  /*2910*/  STS.U16 [R14+0x630], R16 ;  /* 0x000630100e007388 */ /* 0x0001e20000000400 */
[----:B------:R-:W-:Y:S01]  /*2920*/  IMAD.U32 R82, R82, 0x10000, RZ ;  /* 0x0001000052527824 */ /* 0x000fe200078e00ff */
[----:B------:R-:W-:Y:S01]  /*2930*/  FADD R53, R50, R53 ;  /* 0x0000003532357221 */ /* 0x000fe20000000000 */
[----:B------:R-:W-:Y:S01]  /*2940*/  PRMT R20, R58, 0x7632, R20 ;  /* 0x000076323a147816 */ /* 0x000fe20000000014 */
[----:B------:R-:W-:Y:S01]  /*2950*/  FADD R7, R2, R7 ;  /* 0x0000000702077221 */ /* 0x000fe20000000000 */
[----:B------:R-:W-:-:S02]  /*2960*/  PRMT R22, R59, 0x7632, R22 ;  /* 0x000076323b167816 */ /* 0x000fc40000000016 */
[----:B------:R-:W-:Y:S02]  /*2970*/  PRMT R48, R60, 0x7632, R48 ;  /* 0x000076323c307816 */ /* 0x000fe40000000030 */
[----:B------:R-:W-:Y:S02]  /*2980*/  PRMT R19, R61, 0x7632, R19 ;  /* 0x000076323d137816 */ /* 0x000fe40000000013 */
[----:B------:R-:W-:Y:S02]  /*2990*/  PRMT R10, R62, 0x7632, R10 ;  /* 0x000076323e0a7816 */ /* 0x000fe4000000000a */
[----:B0-----:R-:W-:Y:S01]  /*29a0*/  PRMT R16, R63, 0x7632, R16 ;  /* 0x000076323f107816 */ /* 0x001fe20000000010 */
[----:B------:R-:W-:Y:S01]  /*29b0*/  IMAD.SHL.U32 R2, R6, 0x2, RZ ;  /* 0x0000000206027824 */ /* 0x000fe200078e00ff */
[----:B------:R-:W-:Y:S01]  /*29c0*/  FSEL R88, R88, RZ, P3 ;  /* 0x000000ff58587208 */ /* 0x000fe20001800000 */
[----:B------:R-:W-:Y:S01]  /*29d0*/  FADD R52, R73, R52 ;  /* 0x0000003449347221 */ /* 0x000fe20000000000 */
[----:B------:R-:W-:Y:S01]  /*29e0*/  FSEL R17, R84, RZ, P3 ;  /* 0x000000ff54117208 */ /* 0x000fe20001800000 */
[----:B------:R-:W-:Y:S01]  /*29f0*/  FADD R53, R86, R53 ;  /* 0x0000003556357221 */ /* 0x000fe20000000000 */
[----:B------:R-:W-:Y:S01]  /*2a00*/  FSEL R65, R91, RZ, P3 ;  /* 0x000000ff5b417208 */ /* 0x000fe20001800000 */
[----:B------:R-:W-:Y:S01]  /*2a10*/  STS.U16 [R14], R56 ;  /* 0x000000380e007388 */ /* 0x000fe20000000400 */
[----:B------:R-:W-:-:S02]  /*2a20*/  FSEL R73, R92, RZ, P3 ;  /* 0x000000ff5c497208 */ /* 0x000fc40001800000 */
[----:B------:R-:W-:Y:S01]  /*2a30*/  FSEL R82, R82, RZ, P3 ;  /* 0x000000ff52527208 */ /* 0x000fe20001800000 */
[----:B------:R-:W-:Y:S01]  /*2a40*/  STS.U16 [R14+0x420], R57 ;  /* 0x000420390e007388 */ /* 0x000fe20000000400 */
[----:B------:R-:W-:-:S03]  /*2a50*/  FADD R11, R88, R51 ;  /* 0x00000033580b7221 */ /* 0x000fc60000000000 */
        /* <DEDUP_REMOVED lines=11> */
[----:B------:R-:W-:Y:S01]  /*2b10*/  STS.U16 [R14+0xf70], R16 ;  /* 0x000f70100e007388 */ /* 0x000fe20000000400 */
[----:B------:R-:W-:-:S03]  /*2b20*/  FADD R17, R17, R66 ;  /* 0x0000004211117221 */ /* 0x000fc60000000000 */
[----:B------:R-:W-:Y:S06]  /*2b30*/  BAR.SYNC 0x0 ;  /* 0x0000000000007b1d */ /* 0x000fec0000000000 */
[----:B------:R-:W0:Y:S01]  /*2b40*/  LDS.128 R56, [R2] ;  /* 0x0000000002387984 */ /* 0x000e220000000c00 */
[----:B------:R-:W-:Y:S01]  /*2b50*/  FADD R65, R65, R52 ;  /* 0x0000003441417221 */ /* 0x000fe20000000000 */
[----:B------:R-:W-:Y:S02]  /*2b60*/  FADD R71, R71, R54 ;  /* 0x0000003647477221 */ /* 0x000fe40000000000 */
[----:B------:R-:W1:Y:S01]  /*2b70*/  LDS.128 R48, [R2+0x1080] ;  /* 0x0010800002307984 */ /* 0x000e620000000c00 */
[----:B------:R-:W-:Y:S01]  /*2b80*/  FADD R73, R73, R64 ;  /* 0x0000004049497221 */ /* 0x000fe20000000000 */
[----:B------:R-:W-:-:S02]  /*2b90*/  FADD R7, R82, R7 ;  /* 0x0000000752077221 */ /* 0x000fc40000000000 */
[----:B------:R-:W-:Y:S06]  /*2ba0*/  BAR.SYNC 0x0 ;  /* 0x0000000000007b1d */ /* 0x000fec0000000000 */
[----:B------:R2:W-:Y:S04]  /*2bb0*/  STS [R18.X4+0x840], R55 ;  /* 0x0008403712007388 */ /* 0x0005e80000004800 */
[----:B------:R3:W-:Y:S01]  /*2bc0*/  STS [R18.X4+0x1280], R53 ;  /* 0x0012803512007388 */ /* 0x0007e20000004800 */
[----:B--2---:R-:W-:Y:S01]  /*2bd0*/  CS2R R54, SRZ ;  /* 0x0000000000367805 */ /* 0x004fe2000001ff00 */
[----:B---3--:R-:W-:-:S02]  /*2be0*/  CS2R R52, SRZ ;  /* 0x0000000000347805 */ /* 0x008fc4000001ff00 */
[----:B------:R-:W-:Y:S04]  /*2bf0*/  STS [R18.X4], R21 ;  /* 0x0000001512007388 */ /* 0x000fe80000004800 */
[----:B------:R-:W-:Y:S04]  /*2c00*/  STS [R18.X4+0x1080], R69 ;  /* 0x0010804512007388 */ /* 0x000fe80000004800 */
        /* <DEDUP_REMOVED lines=12> */
[----:B------:R-:W-:Y:S06]  /*2cd0*/  BAR.SYNC 0x0 ;  /* 0x0000000000007b1d */ /* 0x000fec0000000000 */
[----:B------:R2:W3:Y:S01]  /*2ce0*/  @!P2 LDG.E.EL.128 R52, [R78.64] ;  /* 0x000000044e34a981 */ /* 0x0004e2000c2e1d00 */
[----:B------:R-:W-:Y:S01]  /*2cf0*/  CS2R R20, SRZ ;  /* 0x0000000000147805 */ /* 0x000fe2000001ff00 */
[----:B------:R-:W-:-:S06]  /*2d00*/  CS2R R22, SRZ ;  /* 0x0000000000167805 */ /* 0x000fcc000001ff00 */
[----:B------:R4:W5:Y:S01]  /*2d10*/  @!P2 LDG.E.EL.128 R20, [R80.64] ;  /* 0x000000045014a981 */ /* 0x000962000c2e1d00 */
[----:B------:R-:W-:Y:S02]  /*2d20*/  IADD3 R12, R12, 0x60000, RZ ;  /* 0x000600000c0c7810 */ /* 0x000fe40007ffe0ff */
[----:B------:R-:W-:-:S03]  /*2d30*/  MOV R61, 0x2 ;  /* 0x00000002003d7802 */ /* 0x000fc60000000f00 */
[----:B------:R-:W-:Y:S01]  /*2d40*/  IMAD.IADD R10, R9, 0x1, R12 ;  /* 0x00000001090a7824 */ /* 0x000fe200078e020c */
[----:B------:R-:W-:Y:S01]  /*2d50*/  CS2R R16, SRZ ;  /* 0x0000000000107805 */ /* 0x000fe2000001ff00 */
[----:B------:R-:W-:Y:S02]  /*2d60*/  CS2R R18, SRZ ;  /* 0x0000000000127805 */ /* 0x000fe4000001ff00 */
[----:B------:R-:W-:-:S05]  /*2d70*/  IMAD.WIDE R10, R10, R61, c[0x0][0x160] ;  /* 0x000058000a0a7625 */ /* 0x000fca00078e023d */
[----:B------:R0:W5:Y:S01]  /*2d80*/  @!P1 LDG.E.EL.128 R16, [R10.64] ;  /* 0x000000040a109981 */ /* 0x000162000c2e1d00 */
[----:B------:R-:W-:Y:S02]  /*2d90*/  IMAD.IADD R60, R15, 0x1, R12 ;  /* 0x000000010f3c7824 */ /* 0x000fe400078e020c */
[----:B------:R-:W-:Y:S01]  /*2da0*/  CS2R R12, SRZ ;  /* 0x00000000000c7805 */ /* 0x000fe2000001ff00 */
[----:B------:R-:W-:Y:S01]  /*2db0*/  CS2R R14, SRZ ;  /* 0x00000000000e7805 */ /* 0x000fe2000001ff00 */
[----:B------:R-:W-:-:S05]  /*2dc0*/  IMAD.WIDE R60, R60, R61, c[0x0][0x160] ;  /* 0x000058003c3c7625 */ /* 0x000fca00078e023d */
[----:B------:R0:W5:Y:S04]  /*2dd0*/  @!P0 LDG.E.EL.128 R12, [R60.64] ;  /* 0x000000043c0c8981 */ /* 0x000168000c2e1d00 */
[----:B------:R-:W0:Y:S01]  /*2de0*/  S2R R2, SR_TID.X ;  /* 0x0000000000027919 */ /* 0x000e220000002100 */
[----:B------:R-:W-:Y:S01]  /*2df0*/  ISETP.GT.AND P4, PT, R3, 0x7f, PT ;  /* 0x0000007f0300780c */ /* 0x000fe20003f84270 */
[----:B------:R-:W-:Y:S01]  /*2e00*/  IMAD.U32 R3, R47, 0x10000, RZ ;  /* 0x000100002f037824 */ /* 0x000fe200078e00ff */
[----:B------:R-:W-:Y:S01]  /*2e10*/  ISETP.GT.AND P3, PT, R0, 0x7f, PT ;  /* 0x0000007f0000780c */ /* 0x000fe20003f64270 */
[----:B------:R-:W-:Y:S01]  /*2e20*/  IMAD.U32 R0, R44, 0x10000, RZ ;  /* 0x000100002c007824 */ /* 0x000fe200078e00ff */
[----:B------:R-:W-:Y:S02]  /*2e30*/  PRMT R86, R46, 0x7632, R86 ;  /* 0x000076322e567816 */ /* 0x000fe40000000056 */
[----:B------:R-:W-:-:S02]  /*2e40*/  LOP3.LUT R84, R3, 0x80000000, RZ, 0x3c, !PT ;  /* 0x8000000003547812 */ /* 0x000fc400078e3cff */
[----:B0-----:R-:W-:Y:S01]  /*2e50*/  SHF.R.U32.HI R7, RZ, 0x6, R2 ;  /* 0x00000006ff077819 */ /* 0x001fe20000011602 */
[----:B------:R-:W-:-:S03]  /*2e60*/  IMAD.SHL.U32 R2, R2, 0x4, RZ ;  /* 0x0000000402027824 */ /* 0x000fc600078e00ff */
[----:B------:R-:W-:Y:S02]  /*2e70*/  SGXT.U32 R10, R7, 0x2 ;  /* 0x00000002070a781a */ /* 0x000fe40000000000 */
[----:B------:R-:W-:Y:S02]  /*2e80*/  LOP3.LUT R7, R2, 0xfc, RZ, 0xc0, !PT ;  /* 0x000000fc02077812 */ /* 0x000fe400078ec0ff */
[----:B------:R-:W-:-:S03]  /*2e90*/  SHF.L.U32 R2, R46, 0x10, RZ ;  /* 0x000000102e027819 */ /* 0x000fc600000006ff */
[--C-:B------:R-:W-:Y:S01]  /*2ea0*/  IMAD R10, R10, 0x108, R7.reuse ;  /* 0x000001080a0a7824 */ /* 0x100fe200078e0207 */
[----:B------:R-:W-:Y:S01]  /*2eb0*/  PRMT R7, R45, 0x7632, R7 ;  /* 0x000076322d077816 */ /* 0x000fe20000000007 */
[----:B------:R-:W-:Y:S01]  /*2ec0*/  IMAD.U32 R86, R86, 0x10000, RZ ;  /* 0x0001000056567824 */ /* 0x000fe200078e00ff */
[----:B------:R-:W-:Y:S02]  /*2ed0*/  LOP3.LUT R85, R2, 0x80000000, RZ, 0x3c, !PT ;  /* 0x8000000002557812 */ /* 0x000fe400078e3cff */
[----:B------:R-:W-:Y:S02]  /*2ee0*/  LOP3.LUT R0, R0, 0x80000000, RZ, 0x3c, !PT ;  /* 0x8000000000007812 */ /* 0x000fe400078e3cff */
[----:B------:R-:W-:Y:S02]  /*2ef0*/  PRMT R9, R44, 0x7632, R9 ;  /* 0x000076322c097816 */ /* 0x000fe40000000009 */
[----:B------:R-:W-:Y:S02]  /*2f00*/  PRMT R87, R47, 0x7632, R87 ;  /* 0x000076322f577816 */ /* 0x000fe40000000057 */
[----:B------:R-:W-:Y:S01]  /*2f10*/  LOP3.LUT R86, R86, 0x80000000, RZ, 0x3c, !PT ;  /* 0x8000000056567812 */ /* 0x000fe200078e3cff */
[----:B------:R-:W-:Y:S01]  /*2f20*/  IMAD.U32 R83, R45, 0x10000, RZ ;  /* 0x000100002d537824 */ /* 0x000fe200078e00ff */
[----:B------:R-:W-:-:S02]  /*2f30*/  SHF.L.U32 R87, R87, 0x10, RZ ;  /* 0x0000001057577819 */ /* 0x000fc400000006ff */
[----:B------:R-:W-:Y:S02]  /*2f40*/  PRMT R67, R42, 0x7632, R67 ;  /* 0x000076322a437816 */ /* 0x000fe40000000043 */
[----:B--2---:R-:W-:Y:S02]  /*2f50*/  PRMT R78, R30, 0x7632, R78 ;  /* 0x000076321e4e7816 */ /* 0x004fe4000000004e */
[----:B------:R-:W-:Y:S02]  /*2f60*/  LOP3.LUT R88, R87, 0x80000000, RZ, 0x3c, !PT ;  /* 0x8000000057587812 */ /* 0x000fe400078e3cff */
[----:B------:R-:W-:Y:S02]  /*2f70*/  SHF.L.U32 R67, R67, 0x10, RZ ;  /* 0x0000001043437819 */ /* 0x000fe400000006ff */
[----:B------:R-:W-:Y:S02]  /*2f80*/  PRMT R64, R43, 0x7632, R64 ;  /* 0x000076322b407816 */ /* 0x000fe40000000040 */
[----:B------:R-:W-:-:S02]  /*2f90*/  SHF.L.U32 R71, R42, 0x10, RZ ;  /* 0x000000102a477819 */ /* 0x000fc400000006ff */
[----:B------:R-:W-:Y:S02]  /*2fa0*/  SHF.L.U32 R82, R30, 0x10, RZ ;  /* 0x000000101e527819 */ /* 0x000fe400000006ff */
[----:B------:R-:W-:Y:S02]  /*2fb0*/  PRMT R73, R31, 0x7632, R73 ;  /* 0x000076321f497816 */ /* 0x000fe40000000049 */
[----:B------:R-:W-:Y:S01]  /*2fc0*/  SHF.L.U32 R77, R38, 0x10, RZ ;  /* 0x00000010264d7819 */ /* 0x000fe200000006ff */
[C---:B------:R-:W-:Y:S01]  /*2fd0*/  IMAD.U32 R68, R41.reuse, 0x10000, RZ ;  /* 0x0001000029447824 */ /* 0x040fe200078e00ff */
[----:B------:R-:W-:Y:S01]  /*2fe0*/  PRMT R66, R41, 0x7632, R66 ;  /* 0x0000763229427816 */ /* 0x000fe20000000042 */
[----:B------:R-:W-:Y:S01]  /*2ff0*/  IMAD.U32 R79, R29, 0x10000, RZ ;  /* 0x000100001d4f7824 */ /* 0x000fe200078e00ff */
[----:B------:R-:W-:Y:S02]  /*3000*/  LOP3.LUT R77, R77, 0x80000000, RZ, 0x3c, !PT ;  /* 0x800000004d4d7812 */ /* 0x000fe400078e3cff */
[----:B------:R-:W-:-:S02]  /*3010*/  PRMT R72, R29, 0x7632, R72 ;  /* 0x000076321d487816 */ /* 0x000fc40000000048 */
[----:B------:R-:W-:Y:S02]  /*3020*/  PRMT R46, R38, 0x7632, R46 ;  /* 0x00007632262e7816 */ /* 0x000fe4000000002e */
[----:B------:R-:W-:Y:S01]  /*3030*/  SHF.L.U32 R66, R66, 0x10, RZ ;  /* 0x0000001042427819 */ /* 0x000fe200000006ff */
[----:B------:R-:W-:Y:S01]  /*3040*/  IMAD.U32 R45, R39, 0x10000, RZ ;  /* 0x00010000272d7824 */ /* 0x000fe200078e00ff */
[----:B------:R-:W-:Y:S01]  /*3050*/  PRMT R65, R40, 0x7632, R65 ;  /* 0x0000763228417816 */ /* 0x000fe20000000041 */
[----:B------:R-:W-:Y:S01]  /*3060*/  IMAD.U32 R47, R36, 0x10000, RZ ;  /* 0x00010000242f7824 */ /* 0x000fe200078e00ff */
[----:B------:R-:W-:Y:S01]  /*3070*/  PRMT R74, R28, 0x7632, R74 ;  /* 0x000076321c4a7816 */ /* 0x000fe2000000004a */
[----:B------:R-:W-:Y:S02]  /*3080*/  IMAD.U32 R76, R37, 0x10000, RZ ;  /* 0x00010000254c7824 */ /* 0x000fe400078e00ff */
[----:B------:R-:W-:Y:S01]  /*3090*/  IMAD.U32 R65, R65, 0x10000, RZ ;  /* 0x0001000041417824 */ /* 0x000fe200078e00ff */
[----:B------:R-:W-:-:S02]  /*30a0*/  LOP3.LUT R47, R47, 0x80000000, RZ, 0x3c, !PT ;  /* 0x800000002f2f7812 */ /* 0x000fc400078e3cff */
[----:B------:R-:W-:Y:S02]  /*30b0*/  PRMT R75, R39, 0x7632, R75 ;  /* 0x00007632274b7816 */ /* 0x000fe4000000004b */
[----:B------:R-:W-:Y:S02]  /*30c0*/  PRMT R44, R37, 0x7632, R44 ;  /* 0x00007632252c7816 */ /* 0x000fe4000000002c */
[----:B------:R-:W-:-:S03]  /*30d0*/  PRMT R39, R36, 0x7632, R39 ;  /* 0x0000763224277816 */ /* 0x000fc60000000027 */
[----:B------:R-:W-:Y:S01]  /*30e0*/  IMAD.U32 R44, R44, 0x10000, RZ ;  /* 0x000100002c2c7824 */ /* 0x000fe200078e00ff */
[----:B------:R-:W-:Y:S01]  /*30f0*/  SHF.L.U32 R39, R39, 0x10, RZ ;  /* 0x0000001027277819 */ /* 0x000fe200000006ff */
[----:B------:R-:W-:-:S03]  /*3100*/  IMAD.U32 R69, R40, 0x10000, RZ ;  /* 0x0001000028457824 */ /* 0x000fc600078e00ff */
[----:B------:R-:W-:Y:S01]  /*3110*/  LOP3.LUT R39, R39, 0x80000000, RZ, 0x3c, !PT ;  /* 0x8000000027277812 */ /* 0x000fe200078e3cff */
[----:B------:R-:W-:Y:S01]  /*3120*/  IMAD.U32 R75, R75, 0x10000, RZ ;  /* 0x000100004b4b7824 */ /* 0x000fe200078e00ff */
[C---:B------:R-:W-:Y:S01]  /*3130*/  PRMT R11, R34.reuse, 0x7632, R11 ;  /* 0x00007632220b7816 */ /* 0x040fe2000000000b */
[----:B------:R-:W-:Y:S01]  /*3140*/  IMAD.U32 R41, R35, 0x10000, RZ ;  /* 0x0001000023297824 */ /* 0x000fe200078e00ff */
[----:B------:R-:W-:Y:S01]  /*3150*/  SHF.L.U32 R40, R34, 0x10, RZ ;  /* 0x0000001022287819 */ /* 0x000fe200000006ff */
[----:B------:R-:W-:Y:S01]  /*3160*/  IMAD.U32 R70, R43, 0x10000, RZ ;  /* 0x000100002b467824 */ /* 0x000fe200078e00ff */
[----:B------:R-:W-:Y:S01]  /*3170*/  PRMT R34, R35, 0x7632, R34 ;  /* 0x0000763223227816 */ /* 0x000fe20000000022 */
[C---:B------:R-:W-:Y:S01]  /*3180*/  IMAD.U32 R42, R32.reuse, 0x10000, RZ ;  /* 0x00010000202a7824 */ /* 0x040fe200078e00ff */
[----:B------:R-:W-:Y:S01]  /*3190*/  PRMT R35, R32, 0x7632, R35 ;  /* 0x0000763220237816 */ /* 0x000fe20000000023 */
[----:B------:R-:W-:Y:S01]  /*31a0*/  IMAD.U32 R62, R27, 0x10000, RZ ;  /* 0x000100001b3e7824 */ /* 0x000fe200078e00ff */
[----:B------:R-:W-:-:S02]  /*31b0*/  PRMT R32, R33, 0x7632, R32 ;  /* 0x0000763221207816 */ /* 0x000fc40000000020 */
[----:B------:R-:W-:Y:S01]  /*31c0*/  PRMT R43, R25, 0x7632, R43 ;  /* 0x00007632192b7816 */ /* 0x000fe2000000002b */
[----:B----4-:R-:W-:Y:S01]  /*31d0*/  IMAD.U32 R81, R31, 0x10000, RZ ;  /* 0x000100001f517824 */ /* 0x010fe200078e00ff */
[----:B------:R-:W-:Y:S01]  /*31e0*/  PRMT R29, R27, 0x7632, R29 ;  /* 0x000076321b1d7816 */ /* 0x000fe2000000001d */
[----:B------:R-:W-:Y:S01]  /*31f0*/  IMAD.U32 R80, R28, 0x10000, RZ ;  /* 0x000100001c507824 */ /* 0x000fe200078e00ff */
[----:B------:R-:W-:Y:S01]  /*3200*/  PRMT R31, R24, 0x7632, R31 ;  /* 0x00007632181f7816 */ /* 0x000fe2000000001f */
[----:B------:R-:W-:Y:S01]  /*3210*/  IMAD.U32 R32, R32, 0x10000, RZ ;  /* 0x0001000020207824 */ /* 0x000fe200078e00ff */
[----:B------:R-:W-:Y:S01]  /*3220*/  PRMT R28, R26, 0x7632, R28 ;  /* 0x000076321a1c7816 */ /* 0x000fe2000000001c */
[----:B------:R-:W-:Y:S02]  /*3230*/  IMAD.U32 R35, R35, 0x10000, RZ ;  /* 0x0001000023237824 */ /* 0x000fe400078e00ff */
[----:B------:R-:W-:Y:S01]  /*3240*/  IMAD.U32 R34, R34, 0x10000, RZ ;  /* 0x0001000022227824 */ /* 0x000fe200078e00ff */
[C---:B------:R-:W-:Y:S01]  /*3250*/  PRMT R37, R57.reuse, 0x7632, R37 ;  /* 0x0000763239257816 */ /* 0x040fe20000000025 */
[----:B------:R-:W-:Y:S01]  /*3260*/  IMAD.U32 R57, R57, 0x10000, RZ ;  /* 0x0001000039397824 */ /* 0x000fe200078e00ff */
[C---:B------:R-:W-:Y:S01]  /*3270*/  PRMT R38, R59.reuse, 0x7632, R38 ;  /* 0x000076323b267816 */ /* 0x040fe20000000026 */
[----:B------:R-:W-:Y:S01]  /*3280*/  IMAD.U32 R59, R59, 0x10000, RZ ;  /* 0x000100003b3b7824 */ /* 0x000fe200078e00ff */
[----:B------:R-:W-:-:S02]  /*3290*/  PRMT R36, R56, 0x7632, R36 ;  /* 0x0000763238247816 */ /* 0x000fc40000000024 */
[C---:B------:R-:W-:Y:S01]  /*32a0*/  PRMT R30, R58.reuse, 0x7632, R30 ;  /* 0x000076323a1e7816 */ /* 0x040fe2000000001e */
[----:B------:R-:W-:Y:S01]  /*32b0*/  IMAD.U32 R58, R58, 0x10000, RZ ;  /* 0x000100003a3a7824 */ /* 0x000fe200078e00ff */
[----:B------:R-:W-:Y:S01]  /*32c0*/  SHF.L.U32 R56, R56, 0x10, RZ ;  /* 0x0000001038387819 */ /* 0x000fe200000006ff */
[----:B------:R-:W-:Y:S02]  /*32d0*/  IMAD.U32 R38, R38, 0x10000, RZ ;  /* 0x0001000026267824 */ /* 0x000fe400078e00ff */
[----:B------:R-:W-:Y:S01]  /*32e0*/  IMAD.U32 R30, R30, 0x10000, RZ ;  /* 0x000100001e1e7824 */ /* 0x000fe200078e00ff */
[----:B------:R-:W-:Y:S01]  /*32f0*/  SHF.L.U32 R36, R36, 0x10, RZ ;  /* 0x0000001024247819 */ /* 0x000fe200000006ff */
[----:B------:R-:W-:Y:S01]  /*3300*/  IMAD.U32 R61, R24, 0x10000, RZ ;  /* 0x00010000183d7824 */ /* 0x000fe200078e00ff */
[----:B-1----:R-:W-:Y:S01]  /*3310*/  PRMT R27, R51, 0x7632, R27 ;  /* 0x00007632331b7816 */ /* 0x002fe2000000001b */
[----:B------:R-:W-:Y:S01]  /*3320*/  IMAD.U32 R37, R37, 0x10000, RZ ;  /* 0x0001000025257824 */ /* 0x000fe200078e00ff */
[----:B------:R-:W-:-:S02]  /*3330*/  SHF.L.U32 R51, R51, 0x10, RZ ;  /* 0x0000001033337819 */ /* 0x000fc400000006ff */
[C---:B------:R-:W-:Y:S01]  /*3340*/  PRMT R24, R50.reuse, 0x7632, R24 ;  /* 0x0000763232187816 */ /* 0x040fe20000000018 */
[----:B------:R-:W-:Y:S01]  /*3350*/  IMAD.U32 R50, R50, 0x10000, RZ ;  /* 0x0001000032327824 */ /* 0x000fe200078e00ff */
[----:B---3--:R-:W-:Y:S02]  /*3360*/  SEL R91, R55, RZ, !P2 ;  /* 0x000000ff375b7207 */ /* 0x008fe40005000000 */
[----:B------:R-:W-:Y:S02]  /*3370*/  SEL R90, R54, RZ, !P2 ;  /* 0x000000ff365a7207 */ /* 0x000fe40005000000 */
[----:B------:R-:W-:Y:S02]  /*3380*/  SHF.L.U32 R3, R91, 0x10, RZ ;  /* 0x000000105b037819 */ /* 0x000fe400000006ff */
[----:B------:R-:W-:Y:S01]  /*3390*/  SEL R52, R52, RZ, !P2 ;  /* 0x000000ff34347207 */ /* 0x000fe20005000000 */
[C---:B------:R-:W-:Y:S02]  /*33a0*/  IMAD.U32 R2, R90.reuse, 0x10000, RZ ;  /* 0x000100005a027824 */ /* 0x040fe400078e00ff */
[----:B------:R-:W-:Y:S01]  /*33b0*/  FFMA R84, R3, R84, RZ ;  /* 0x0000005403547223 */ /* 0x000fe200000000ff */
[----:B------:R-:W-:Y:S01]  /*33c0*/  IMAD.U32 R3, R7, 0x10000, RZ ;  /* 0x0001000007037824 */ /* 0x000fe200078e00ff */
[----:B------:R-:W-:Y:S01]  /*33d0*/  PRMT R7, R90, 0x7632, R7 ;  /* 0x000076325a077816 */ /* 0x000fe20000000007 */
[----:B------:R-:W-:Y:S01]  /*33e0*/  IMAD.U32 R55, R52, 0x10000, RZ ;  /* 0x0001000034377824 */ /* 0x000fe200078e00ff */
[----:B------:R-:W-:Y:S01]  /*33f0*/  SEL R89, R53, RZ, !P2 ;  /* 0x000000ff35597207 */ /* 0x000fe20005000000 */
[----:B------:R-:W-:Y:S01]  /*3400*/  FFMA R54, R2, R85, RZ ;  /* 0x0000005502367223 */ /* 0x000fe200000000ff */
[----:B------:R-:W-:Y:S01]  /*3410*/  PRMT R52, R52, 0x7632, R52 ;  /* 0x0000763234347816 */ /* 0x000fe20000000034 */
[----:B------:R-:W-:Y:S01]  /*3420*/  FFMA R85, R0, R55, RZ ;  /* 0x0000003700557223 */ /* 0x000fe200000000ff */
[----:B------:R-:W-:Y:S01]  /*3430*/  SHF.L.U32 R7, R7, 0x10, RZ ;  /* 0x0000001007077819 */ /* 0x000fe200000006ff */
[----:B------:R-:W-:Y:S01]  /*3440*/  IMAD.U32 R0, R9, 0x10000, RZ ;  /* 0x0001000009007824 */ /* 0x000fe200078e00ff */
[----:B------:R-:W-:-:S02]  /*3450*/  PRMT R53, R89, 0x7632, R53 ;  /* 0x0000763259357816 */ /* 0x000fc40000000035 */
[----:B------:R-:W-:Y:S01]  /*3460*/  PRMT R9, R91, 0x7632, R9 ;  /* 0x000076325b097816 */ /* 0x000fe20000000009 */
[----:B------:R-:W-:Y:S01]  /*3470*/  IMAD.U32 R55, R52, 0x10000, RZ ;  /* 0x0001000034377824 */ /* 0x000fe200078e00ff */
[----:B------:R-:W-:Y:S01]  /*3480*/  LOP3.LUT R3, R3, 0x80000000, RZ, 0x3c, !PT ;  /* 0x8000000003037812 */ /* 0x000fe200078e3cff */
[----:B------:R-:W-:Y:S01]  /*3490*/  FFMA R7, R7, R86, RZ ;  /* 0x0000005607077223 */ /* 0x000fe200000000ff */
[----:B------:R-:W-:Y:S01]  /*34a0*/  IMAD.U32 R52, R53, 0x10000, RZ ;  /* 0x0001000035347824 */ /* 0x000fe200078e00ff */
[----:B------:R-:W-:Y:S01]  /*34b0*/  LOP3.LUT R2, R83, 0x80000000, RZ, 0x3c, !PT ;  /* 0x8000000053027812 */ /* 0x000fe200078e3cff */
[----:B------:R-:W-:Y:S01]  /*34c0*/  IMAD.U32 R83, R89, 0x10000, RZ ;  /* 0x0001000059537824 */ /* 0x000fe200078e00ff */
[----:B------:R-:W-:Y:S01]  /*34d0*/  LOP3.LUT R0, R0, 0x80000000, RZ, 0x3c, !PT ;  /* 0x8000000000007812 */ /* 0x000fe200078e3cff */
[----:B------:R-:W-:Y:S01]  /*34e0*/  IMAD.U32 R9, R9, 0x10000, RZ ;  /* 0x0001000009097824 */ /* 0x000fe200078e00ff */
[----:B------:R-:W-:Y:S01]  /*34f0*/  FFMA R3, R3, R52, RZ ;  /* 0x0000003403037223 */ /* 0x000fe200000000ff */
[----:B------:R-:W-:Y:S01]  /*3500*/  FSEL R7, R7, RZ, P3 ;  /* 0x000000ff07077208 */ /* 0x000fe20001800000 */
[----:B------:R-:W-:Y:S01]  /*3510*/  IMAD.U32 R52, R78, 0x10000, RZ ;  /* 0x000100004e347824 */ /* 0x000fe200078e00ff */
[----:B------:R-:W-:Y:S01]  /*3520*/  FFMA R2, R2, R83, RZ ;  /* 0x0000005302027223 */ /* 0x000fe200000000ff */
[----:B------:R-:W-:Y:S01]  /*3530*/  FFMA R9, R9, R88, RZ ;  /* 0x0000005809097223 */ /* 0x000fe200000000ff */
[----:B------:R-:W-:Y:S01]  /*3540*/  FFMA R0, R0, R55, RZ ;  /* 0x0000003700007223 */ /* 0x000fe200000000ff */
[----:B------:R-:W-:Y:S01]  /*3550*/  FSEL R53, R54, RZ, P3 ;  /* 0x000000ff36357208 */ /* 0x000fe20001800000 */
[----:B------:R-:W-:Y:S01]  /*3560*/  FFMA R52, R52, R67, R7 ;  /* 0x0000004334347223 */ /* 0x000fe20000000007 */
[----:B-----5:R-:W-:Y:S01]  /*3570*/  SEL R22, R22, RZ, !P2 ;  /* 0x000000ff16167207 */ /* 0x020fe20005000000 */
[----:B------:R-:W-:Y:S01]  /*3580*/  IMAD.U32 R67, R64, 0x10000, RZ ;  /* 0x0001000040437824 */ /* 0x000fe200078e00ff */
[----:B------:R-:W-:Y:S01]  /*3590*/  FSEL R2, R2, RZ, P3 ;  /* 0x000000ff02027208 */ /* 0x000fe20001800000 */
[----:B------:R-:W-:Y:S01]  /*35a0*/  FFMA R71, R82, R71, R53 ;  /* 0x0000004752477223 */ /* 0x000fe20000000035 */
[----:B------:R-:W-:Y:S01]  /*35b0*/  FSEL R64, R9, RZ, P3 ;  /* 0x000000ff09407208 */ /* 0x000fe20001800000 */
[----:B------:R-:W-:Y:S01]  /*35c0*/  IMAD.U32 R53, R73, 0x10000, RZ ;  /* 0x0001000049357824 */ /* 0x000fe200078e00ff */
[----:B------:R-:W-:-:S02]  /*35d0*/  FSEL R7, R0, RZ, P3 ;  /* 0x000000ff00077208 */ /* 0x000fc40001800000 */
[----:B------:R-:W-:Y:S01]  /*35e0*/  SHF.L.U32 R0, R22, 0x10, RZ ;  /* 0x0000001016007819 */ /* 0x000fe200000006ff */
[----:B------:R-:W-:Y:S01]  /*35f0*/  FFMA R68, R79, R68, R2 ;  /* 0x000000444f447223 */ /* 0x000fe20000000002 */
[----:B------:R-:W-:Y:S01]  /*3600*/  FFMA R53, R53, R67, R64 ;  /* 0x0000004335357223 */ /* 0x000fe20000000040 */
[----:B------:R-:W-:Y:S01]  /*3610*/  FSEL R2, R3, RZ, P3 ;  /* 0x000000ff03027208 */ /* 0x000fe20001800000 */
[----:B------:R-:W-:Y:S01]  /*3620*/  IMAD.U32 R55, R72, 0x10000, RZ ;  /* 0x0001000048377824 */ /* 0x000fe200078e00ff */
[----:B------:R-:W-:Y:S01]  /*3630*/  FFMA R64, R0, R77, RZ ;  /* 0x0000004d00407223 */ /* 0x000fe200000000ff */
[----:B------:R-:W-:Y:S01]  /*3640*/  IMAD.U32 R0, R46, 0x10000, RZ ;  /* 0x000100002e007824 */ /* 0x000fe200078e00ff */
[----:B------:R-:W-:Y:S01]  /*3650*/  SEL R20, R20, RZ, !P2 ;  /* 0x000000ff14147207 */ /* 0x000fe20005000000 */
[----:B------:R-:W-:Y:S01]  /*3660*/  FFMA R55, R55, R66, R2 ;  /* 0x0000004237377223 */ /* 0x000fe20000000002 */
[----:B------:R-:W-:Y:S01]  /*3670*/  SEL R21, R21, RZ, !P2 ;  /* 0x000000ff15157207 */ /* 0x000fe20005000000 */
[----:B------:R-:W-:Y:S01]  /*3680*/  IMAD.U32 R54, R74, 0x10000, RZ ;  /* 0x000100004a367824 */ /* 0x000fe200078e00ff */
[----:B------:R-:W-:-:S02]  /*3690*/  SEL R23, R23, RZ, !P2 ;  /* 0x000000ff17177207 */ /* 0x000fc40005000000 */
[----:B------:R-:W-:Y:S02]  /*36a0*/  LOP3.LUT R66, R0, 0x80000000, RZ, 0x3c, !PT ;  /* 0x8000000000427812 */ /* 0x000fe400078e3cff */
[----:B------:R-:W-:Y:S02]  /*36b0*/  LOP3.LUT R46, R45, 0x80000000, RZ, 0x3c, !PT ;  /* 0x800000002d2e7812 */ /* 0x000fe400078e3cff */
[----:B------:R-:W-:Y:S01]  /*36c0*/  SHF.L.U32 R0, R20, 0x10, RZ ;  /* 0x0000001014007819 */ /* 0x000fe200000006ff */
[----:B------:R-:W-:Y:S01]  /*36d0*/  IMAD.U32 R2, R21, 0x10000, RZ ;  /* 0x0001000015027824 */ /* 0x000fe200078e00ff */
[----:B------:R-:W-:Y:S01]  /*36e0*/  LOP3.LUT R45, R76, 0x80000000, RZ, 0x3c, !PT ;  /* 0x800000004c2d7812 */ /* 0x000fe200078e3cff */
[----:B------:R-:W-:Y:S01]  /*36f0*/  FFMA R54, R54, R65, R7 ;  /* 0x0000004136367223 */ /* 0x000fe20000000007 */
[C---:B------:R-:W-:Y:S01]  /*3700*/  PRMT R9, R23.reuse, 0x7632, R9 ;  /* 0x0000763217097816 */ /* 0x040fe20000000009 */
[----:B------:R-:W-:Y:S01]  /*3710*/  IMAD.U32 R7, R23, 0x10000, RZ ;  /* 0x0001000017077824 */ /* 0x000fe200078e00ff */
[----:B------:R-:W-:Y:S01]  /*3720*/  PRMT R3, R22, 0x7632, R3 ;  /* 0x0000763216037816 */ /* 0x000fe20000000003 */
[----:B------:R-:W-:Y:S01]  /*3730*/  FFMA R23, R0, R47, RZ ;  /* 0x0000002f00177223 */ /* 0x000fe200000000ff */
[----:B------:R-:W-:Y:S01]  /*3740*/  FFMA R45, R2, R45, RZ ;  /* 0x0000002d022d7223 */ /* 0x000fe200000000ff */
[----:B------:R-:W-:-:S02]  /*3750*/  PRMT R0, R20, 0x7632, R0 ;  /* 0x0000763214007816 */ /* 0x000fc40000000000 */
[----:B------:R-:W-:Y:S01]  /*3760*/  PRMT R2, R21, 0x7632, R2 ;  /* 0x0000763215027816 */ /* 0x000fe20000000002 */
[----:B------:R-:W-:Y:S01]  /*3770*/  IMAD.U32 R3, R3, 0x10000, RZ ;  /* 0x0001000003037824 */ /* 0x000fe200078e00ff */
[----:B------:R-:W-:Y:S01]  /*3780*/  FFMA R7, R7, R46, RZ ;  /* 0x0000002e07077223 */ /* 0x000fe200000000ff */
[----:B------:R-:W-:Y:S01]  /*3790*/  LOP3.LUT R21, R44, 0x80000000, RZ, 0x3c, !PT ;  /* 0x800000002c157812 */ /* 0x000fe200078e3cff */
[----:B------:R-:W-:Y:S02]  /*37a0*/  IMAD.U32 R0, R0, 0x10000, RZ ;  /* 0x0001000000007824 */ /* 0x000fe400078e00ff */
[----:B------:R-:W-:Y:S01]  /*37b0*/  IMAD.U32 R2, R2, 0x10000, RZ ;  /* 0x0001000002027824 */ /* 0x000fe200078e00ff */
[----:B------:R-:W-:Y:S01]  /*37c0*/  FFMA R22, R3, R66, RZ ;  /* 0x0000004203167223 */ /* 0x000fe200000000ff */
[----:B------:R-:W-:Y:S01]  /*37d0*/  FFMA R20, R0, R39, RZ ;  /* 0x0000002700147223 */ /* 0x000fe200000000ff */
[----:B------:R-:W-:Y:S01]  /*37e0*/  FSEL R7, R7, RZ, P4 ;  /* 0x000000ff07077208 */ /* 0x000fe20002000000 */
[----:B------:R-:W-:Y:S01]  /*37f0*/  FFMA R21, R2, R21, RZ ;  /* 0x0000001502157223 */ /* 0x000fe200000000ff */
[----:B------:R-:W-:Y:S01]  /*3800*/  FSEL R44, R23, RZ, P4 ;  /* 0x000000ff172c7208 */ /* 0x000fe20002000000 */
[----:B------:R-:W-:Y:S01]  /*3810*/  IMAD.U32 R9, R9, 0x10000, RZ ;  /* 0x0001000009097824 */ /* 0x000fe200078e00ff */
[----:B------:R-:W-:-:S02]  /*3820*/  LOP3.LUT R72, R75, 0x80000000, RZ, 0x3c, !PT ;  /* 0x800000004b487812 */ /* 0x000fc400078e3cff */
[----:B------:R-:W-:Y:S02]  /*3830*/  SHF.L.U32 R23, R11, 0x10, RZ ;  /* 0x000000100b177819 */ /* 0x000fe400000006ff */
[----:B------:R-:W-:Y:S01]  /*3840*/  FSEL R11, R22, RZ, P4 ;  /* 0x000000ff160b7208 */ /* 0x000fe20002000000 */
[----:B------:R-:W-:Y:S01]  /*3850*/  FFMA R41, R62, R41, R7 ;  /* 0x000000293e297223 */ /* 0x000fe20000000007 */
[----:B------:R-:W-:Y:S01]  /*3860*/  FSEL R22, R20, RZ, P4 ;  /* 0x000000ff14167208 */ /* 0x000fe20002000000 */
[----:B------:R-:W-:Y:S01]  /*3870*/  IMAD.U32 R7, R43, 0x10000, RZ ;  /* 0x000100002b077824 */ /* 0x000fe200078e00ff */
[----:B------:R-:W-:Y:S01]  /*3880*/  FSEL R20, R21, RZ, P4 ;  /* 0x000000ff15147208 */ /* 0x000fe20002000000 */
[----:B------:R-:W-:Y:S01]  /*3890*/  FFMA R9, R9, R72, RZ ;  /* 0x0000004809097223 */ /* 0x000fe200000000ff */
[----:B------:R-:W-:Y:S01]  /*38a0*/  SHF.L.U32 R0, R28, 0x10, RZ ;  /* 0x000000101c007819 */ /* 0x000fe200000006ff */
[----:B------:R-:W-:Y:S01]  /*38b0*/  IMAD.U32 R2, R29, 0x10000, RZ ;  /* 0x000100001d027824 */ /* 0x000fe200078e00ff */
[----:B------:R-:W-:Y:S01]  /*38c0*/  SEL R28, R16, RZ, !P1 ;  /* 0x000000ff101c7207 */ /* 0x000fe20004800000 */
[----:B------:R-:W-:Y:S01]  /*38d0*/  IMAD.U32 R3, R31, 0x10000, RZ ;  /* 0x000100001f037824 */ /* 0x000fe200078e00ff */
[----:B------:R-:W-:Y:S01]  /*38e0*/  FFMA R7, R7, R32, R20 ;  /* 0x0000002007077223 */ /* 0x000fe20000000014 */
[----:B------:R-:W-:-:S02]  /*38f0*/  SEL R29, R17, RZ, !P1 ;  /* 0x000000ff111d7207 */ /* 0x000fc40004800000 */
[----:B------:R-:W-:Y:S02]  /*3900*/  SEL R32, R19, RZ, !P1 ;  /* 0x000000ff13207207 */ /* 0x000fe40004800000 */
[----:B------:R-:W-:Y:S02]  /*3910*/  SEL R31, R18, RZ, !P1 ;  /* 0x000000ff121f7207 */ /* 0x000fe40004800000 */
[----:B------:R-:W-:Y:S01]  /*3920*/  FSEL R9, R9, RZ, P4 ;  /* 0x000000ff09097208 */ /* 0x000fe20002000000 */
[----:B------:R-:W0:Y:S01]  /*3930*/  LDS.128 R16, [R6.X4+0x10] ;  /* 0x0000100006107984 */ /* 0x000e220000004c00 */
[----:B------:R-:W-:Y:S01]  /*3940*/  FFMA R3, R3, R35, R22 ;  /* 0x0000002303037223 */ /* 0x000fe20000000016 */
[----:B------:R-:W-:Y:S01]  /*3950*/  IMAD.U32 R20, R29, 0x10000, RZ ;  /* 0x000100001d147824 */ /* 0x000fe200078e00ff */
[----:B------:R-:W-:Y:S01]  /*3960*/  FFMA R0, R0, R23, R11 ;  /* 0x0000001700007223 */ /* 0x000fe2000000000b */
[----:B------:R-:W-:Y:S01]  /*3970*/  IMAD.U32 R22, R32, 0x10000, RZ ;  /* 0x0001000020167824 */ /* 0x000fe200078e00ff */
[----:B------:R-:W-:Y:S01]  /*3980*/  FFMA R2, R2, R34, R9 ;  /* 0x0000002202027223 */ /* 0x000fe20000000009 */
[----:B------:R-:W-:Y:S01]  /*3990*/  SHF.L.U32 R9, R28, 0x10, RZ ;  /* 0x000000101c097819 */ /* 0x000fe200000006ff */
[----:B------:R-:W-:Y:S01]  /*39a0*/  IMAD.U32 R11, R31, 0x10000, RZ ;  /* 0x000100001f0b7824 */ /* 0x000fe200078e00ff */
[----:B------:R-:W-:Y:S01]  /*39b0*/  FMUL R57, R57, R20 ;  /* 0x0000001439397220 */ /* 0x000fe20000400000 */
[----:B------:R-:W-:-:S02]  /*39c0*/  FMUL R59, R59, R22 ;  /* 0x000000163b3b7220 */ /* 0x000fc40000400000 */
[----:B------:R-:W-:Y:S01]  /*39d0*/  FMUL R58, R58, R11 ;  /* 0x0000000b3a3a7220 */ /* 0x000fe20000400000 */
[----:B------:R-:W1:Y:S01]  /*39e0*/  LDS.128 R20, [R6.X4] ;  /* 0x0000000006147984 */ /* 0x000e620000004c00 */
[----:B------:R-:W-:Y:S01]  /*39f0*/  FMUL R56, R56, R9 ;  /* 0x0000000938387220 */ /* 0x000fe20000400000 */
[----:B------:R-:W-:Y:S02]  /*3a00*/  PRMT R11, R29, 0x7632, R11 ;  /* 0x000076321d0b7816 */ /* 0x000fe4000000000b */
[----:B------:R-:W-:Y:S02]  /*3a10*/  PRMT R9, R28, 0x7632, R9 ;  /* 0x000076321c097816 */ /* 0x000fe40000000009 */
[----:B------:R-:W-:Y:S02]  /*3a20*/  PRMT R29, R32, 0x7632, R29 ;  /* 0x00007632201d7816 */ /* 0x000fe4000000001d */
[----:B------:R-:W-:Y:S02]  /*3a30*/  PRMT R28, R31, 0x7632, R28 ;  /* 0x000076321f1c7816 */ /* 0x000fe4000000001c */
[----:B------:R-:W-:Y:S01]  /*3a40*/  SHF.L.U32 R32, R11, 0x10, RZ ;  /* 0x000000100b207819 */ /* 0x000fe200000006ff */
[----:B------:R-:W-:-:S02]  /*3a50*/  IMAD.U32 R29, R29, 0x10000, RZ ;  /* 0x000100001d1d7824 */ /* 0x000fc400078e00ff */
[----:B------:R-:W-:Y:S02]  /*3a60*/  IMAD.U32 R11, R28, 0x10000, RZ ;  /* 0x000100001c0b7824 */ /* 0x000fe400078e00ff */
[----:B------:R-:W-:Y:S02]  /*3a70*/  FMUL R29, R38, R29 ;  /* 0x0000001d261d7220 */ /* 0x000fe40000400000 */
[----:B------:R-:W-:Y:S01]  /*3a80*/  FMUL R11, R30, R11 ;  /* 0x0000000b1e0b7220 */ /* 0x000fe20000400000 */
[----:B------:R-:W-:Y:S02]  /*3a90*/  IMAD.U32 R9, R9, 0x10000, RZ ;  /* 0x0001000009097824 */ /* 0x000fe400078e00ff */
[----:B------:R-:W-:Y:S02]  /*3aa0*/  FSEL R28, R29, RZ, !P1 ;  /* 0x000000ff1d1c7208 */ /* 0x000fe40004800000 */
[----:B------:R-:W-:Y:S02]  /*3ab0*/  FSEL R11, R11, RZ, !P1 ;  /* 0x000000ff0b0b7208 */ /* 0x000fe40004800000 */
[----:B------:R-:W-:Y:S01]  /*3ac0*/  FSEL R58, R58, RZ, !P1 ;  /* 0x000000ff3a3a7208 */ /* 0x000fe20004800000 */
[----:B------:R-:W-:Y:S01]  /*3ad0*/  FMUL R9, R36, R9 ;  /* 0x0000000924097220 */ /* 0x000fe20000400000 */
[----:B------:R-:W-:Y:S01]  /*3ae0*/  FADD R28, R53, R28 ;  /* 0x0000001c351c7221 */ /* 0x000fe20000000000 */
[----:B------:R-:W-:Y:S01]  /*3af0*/  FADD R11, R52, R11 ;  /* 0x0000000b340b7221 */ /* 0x000fe20000000000 */
[----:B------:R-:W-:Y:S01]  /*3b00*/  FSEL R85, R85, RZ, P3 ;  /* 0x000000ff55557208 */ /* 0x000fe20001800000 */
[----:B------:R-:W-:Y:S01]  /*3b10*/  FADD R58, R71, R58 ;  /* 0x0000003a473a7221 */ /* 0x000fe20000000000 */
[----:B------:R-:W-:Y:S01]  /*3b20*/  FADD R30, RZ, R28 ;  /* 0x0000001cff1e7221 */ /* 0x000fe20000000000 */
[----:B------:R-:W-:Y:S01]  /*3b30*/  FSEL R9, R9, RZ, !P1 ;  /* 0x000000ff09097208 */ /* 0x000fe20004800000 */
[----:B------:R-:W-:Y:S01]  /*3b40*/  FADD R28, RZ, R11 ;  /* 0x0000000bff1c7221 */ /* 0x000fe20000000000 */
[----:B------:R-:W-:Y:S01]  /*3b50*/  FSEL R56, R56, RZ, !P1 ;  /* 0x000000ff38387208 */ /* 0x000fe20004800000 */
[----:B------:R-:W-:Y:S01]  /*3b60*/  FADD R29, RZ, R58 ;  /* 0x0000003aff1d7221 */ /* 0x000fe20000000000 */
[----:B------:R-:W-:Y:S01]  /*3b70*/  FFMA R69, R80, R69, R85 ;  /* 0x0000004550457223 */ /* 0x000fe20000000055 */
[----:B0-----:R-:W-:Y:S01]  /*3b80*/  FADD R17, R17, R28 ;  /* 0x0000001c11117221 */ /* 0x001fe20000000000 */
[----:B------:R-:W-:Y:S01]  /*3b90*/  FADD R9, R54, R9 ;  /* 0x0000000936097221 */ /* 0x000fe20000000000 */
[----:B------:R-:W-:Y:S01]  /*3ba0*/  FADD R16, R16, R29 ;  /* 0x0000001d10107221 */ /* 0x000fe20000000000 */
[----:B------:R-:W-:Y:S01]  /*3bb0*/  SEL R28, R14, RZ, !P0 ;  /* 0x000000ff0e1c7207 */ /* 0x000fe20004000000 */
[----:B------:R-:W-:Y:S01]  /*3bc0*/  FADD R56, R69, R56 ;  /* 0x0000003845387221 */ /* 0x000fe20000000000 */
[----:B------:R-:W-:Y:S01]  /*3bd0*/  SEL R29, R15, RZ, !P0 ;  /* 0x000000ff0f1d7207 */ /* 0x000fe20004000000 */
[----:B------:R-:W-:Y:S01]  /*3be0*/  FADD R19, R19, R30 ;  /* 0x0000001e13137221 */ /* 0x000fe20000000000 */
[----:B------:R-:W-:Y:S01]  /*3bf0*/  FADD R30, RZ, R9 ;  /* 0x00000009ff1e7221 */ /* 0x000fe20000000000 */
[----:B------:R-:W-:Y:S01]  /*3c00*/  FADD R11, RZ, R56 ;  /* 0x00000038ff0b7221 */ /* 0x000fe20000000000 */
[----:B------:R-:W-:Y:S01]  /*3c10*/  SHF.L.U32 R14, R29, 0x10, RZ ;  /* 0x000000101d0e7819 */ /* 0x000fe200000006ff */
[----:B------:R-:W-:Y:S01]  /*3c20*/  IMAD.U32 R15, R28, 0x10000, RZ ;  /* 0x000100001c0f7824 */ /* 0x000fe200078e00ff */
[----:B------:R-:W-:Y:S01]  /*3c30*/  SEL R9, R12, RZ, !P0 ;  /* 0x000000ff0c097207 */ /* 0x000fe20004000000 */
[----:B------:R-:W-:Y:S01]  /*3c40*/  IMAD.U32 R60, R25, 0x10000, RZ ;  /* 0x00010000193c7824 */ /* 0x000fe200078e00ff */
[----:B------:R-:W-:Y:S01]  /*3c50*/  FMUL R32, R37, R32 ;  /* 0x0000002025207220 */ /* 0x000fe20000400000 */
[----:B-1----:R-:W-:Y:S01]  /*3c60*/  FADD R20, R20, R11 ;  /* 0x0000000b14147221 */ /* 0x002fe20000000000 */
[----:B------:R-:W-:Y:S01]  /*3c70*/  PRMT R25, R48, 0x7632, R25 ;  /* 0x0000763230197816 */ /* 0x000fe20000000019 */
[----:B------:R-:W-:Y:S01]  /*3c80*/  FMUL R51, R51, R14 ;  /* 0x0000000e33337220 */ /* 0x000fe20000400000 */
[----:B------:R-:W-:Y:S01]  /*3c90*/  SEL R11, R13, RZ, !P0 ;  /* 0x000000ff0d0b7207 */ /* 0x000fe20004000000 */
[----:B------:R-:W-:Y:S01]  /*3ca0*/  FMUL R50, R50, R15 ;  /* 0x0000000f32327220 */ /* 0x000fe20000400000 */
[----:B------:R-:W-:Y:S01]  /*3cb0*/  PRMT R29, R29, 0x7632, R29 ;  /* 0x000076321d1d7816 */ /* 0x000fe2000000001d */
[----:B------:R-:W-:Y:S01]  /*3cc0*/  IMAD.U32 R31, R9, 0x10000, RZ ;  /* 0x00010000091f7824 */ /* 0x000fe200078e00ff */
[----:B------:R-:W-:Y:S01]  /*3cd0*/  PRMT R28, R28, 0x7632, R28 ;  /* 0x000076321c1c7816 */ /* 0x000fe2000000001c */
[----:B------:R-:W-:Y:S01]  /*3ce0*/  IMAD.U32 R48, R48, 0x10000, RZ ;  /* 0x0001000030307824 */ /* 0x000fe200078e00ff */
[----:B------:R-:W0:Y:S01]  /*3cf0*/  LDS.128 R12, [R6.X4+0x2110] ;  /* 0x00211000060c7984 */ /* 0x000e220000004c00 */
[----:B------:R-:W-:Y:S01]  /*3d00*/  FSEL R32, R32, RZ, !P1 ;  /* 0x000000ff20207208 */ /* 0x000fe20004800000 */
[----:B------:R-:W-:Y:S01]  /*3d10*/  FADD R21, R21, R30 ;  /* 0x0000001e15157221 */ /* 0x000fe20000000000 */
[----:B------:R-:W-:Y:S01]  /*3d20*/  IMAD.U32 R34, R29, 0x10000, RZ ;  /* 0x000100001d227824 */ /* 0x000fe200078e00ff */
[----:B------:R-:W-:Y:S01]  /*3d30*/  FMUL R48, R48, R31 ;  /* 0x0000001f30307220 */ /* 0x000fe20000400000 */
[----:B------:R-:W-:-:S02]  /*3d40*/  IMAD.U32 R35, R28, 0x10000, RZ ;  /* 0x000100001c237824 */ /* 0x000fc400078e00ff */
[----:B------:R-:W1:Y:S01]  /*3d50*/  LDS.128 R28, [R6.X4+0x2100] ;  /* 0x00210000061c7984 */ /* 0x000e620000004c00 */
[----:B------:R-:W-:-:S04]  /*3d60*/  FADD R32, R55, R32 ;  /* 0x0000002037207221 */ /* 0x000fc80000000000 */
[----:B------:R-:W-:Y:S01]  /*3d70*/  FADD R32, RZ, R32 ;  /* 0x00000020ff207221 */ /* 0x000fe20000000000 */
[----:B------:R-:W-:Y:S01]  /*3d80*/  SHF.L.U32 R63, R26, 0x10, RZ ;  /* 0x000000101a3f7819 */ /* 0x000fe200000006ff */
[----:B------:R-:W-:Y:S01]  /*3d90*/  IMAD.U32 R27, R27, 0x10000, RZ ;  /* 0x000100001b1b7824 */ /* 0x000fe200078e00ff */
[----:B------:R-:W-:Y:S01]  /*3da0*/  SHF.L.U32 R24, R24, 0x10, RZ ;  /* 0x0000001018187819 */ /* 0x000fe200000006ff */
[----:B------:R-:W-:Y:S01]  /*3db0*/  FADD R23, R23, R32 ;  /* 0x0000002017177221 */ /* 0x000fe20000000000 */
[----:B------:R-:W-:Y:S01]  /*3dc0*/  IMAD.U32 R32, R11, 0x10000, RZ ;  /* 0x000100000b207824 */ /* 0x000fe200078e00ff */
[----:B------:R-:W-:Y:S02]  /*3dd0*/  PRMT R26, R49, 0x7632, R26 ;  /* 0x00007632311a7816 */ /* 0x000fe4000000001a */
[----:B------:R-:W-:Y:S02]  /*3de0*/  PRMT R9, R9, 0x7632, R9 ;  /* 0x0000763209097816 */ /* 0x000fe40000000009 */
[----:B------:R-:W-:Y:S01]  /*3df0*/  PRMT R11, R11, 0x7632, R11 ;  /* 0x000076320b0b7816 */ /* 0x000fe2000000000b */
[----:B------:R-:W-:Y:S01]  /*3e00*/  FMUL R27, R27, R34 ;  /* 0x000000221b1b7220 */ /* 0x000fe20000400000 */
[----:B------:R-:W-:Y:S01]  /*3e10*/  FMUL R35, R24, R35 ;  /* 0x0000002318237220 */ /* 0x000fe20000400000 */
[----:B------:R-:W-:Y:S01]  /*3e20*/  SHF.L.U32 R25, R25, 0x10, RZ ;  /* 0x0000001019197819 */ /* 0x000fe200000006ff */
[----:B------:R-:W-:Y:S01]  /*3e30*/  IMAD.U32 R49, R49, 0x10000, RZ ;  /* 0x0001000031317824 */ /* 0x000fe200078e00ff */
[----:B------:R-:W-:Y:S01]  /*3e40*/  FSEL R64, R64, RZ, P4 ;  /* 0x000000ff40407208 */ /* 0x000fe20002000000 */
[----:B------:R-:W-:Y:S01]  /*3e50*/  IMAD.U32 R26, R26, 0x10000, RZ ;  /* 0x000100001a1a7824 */ /* 0x000fe200078e00ff */
[----:B------:R-:W-:Y:S01]  /*3e60*/  FSEL R84, R84, RZ, P3 ;  /* 0x000000ff54547208 */ /* 0x000fe20001800000 */
[----:B------:R-:W-:-:S02]  /*3e70*/  IMAD.U32 R24, R9, 0x10000, RZ ;  /* 0x0001000009187824 */ /* 0x000fc400078e00ff */
[----:B------:R-:W-:Y:S01]  /*3e80*/  IMAD.U32 R11, R11, 0x10000, RZ ;  /* 0x000100000b0b7824 */ /* 0x000fe200078e00ff */
[----:B------:R-:W-:Y:S01]  /*3e90*/  FMUL R32, R49, R32 ;  /* 0x0000002031207220 */ /* 0x000fe20000400000 */
[----:B------:R-:W-:Y:S01]  /*3ea0*/  FSEL R9, R50, RZ, !P0 ;  /* 0x000000ff32097208 */ /* 0x000fe20004000000 */
[----:B------:R-:W-:Y:S01]  /*3eb0*/  FMUL R24, R25, R24 ;  /* 0x0000001819187220 */ /* 0x000fe20000400000 */
[----:B------:R-:W-:Y:S01]  /*3ec0*/  FMUL R11, R26, R11 ;  /* 0x0000000b1a0b7220 */ /* 0x000fe20000400000 */
[----:B------:R-:W-:Y:S01]  /*3ed0*/  FSEL R27, R27, RZ, !P0 ;  /* 0x000000ff1b1b7208 */ /* 0x000fe20004000000 */
[----:B------:R-:W-:Y:S01]  /*3ee0*/  FFMA R40, R63, R40, R64 ;  /* 0x000000283f287223 */ /* 0x000fe20000000040 */
[----:B------:R-:W-:Y:S01]  /*3ef0*/  FSEL R35, R35, RZ, !P0 ;  /* 0x000000ff23237208 */ /* 0x000fe20004000000 */
[----:B------:R-:W-:Y:S01]  /*3f00*/  IMAD.U32 R33, R33, 0x10000, RZ ;  /* 0x0001000021217824 */ /* 0x000fe200078e00ff */
[----:B------:R-:W-:Y:S01]  /*3f10*/  FSEL R45, R45, RZ, P4 ;  /* 0x000000ff2d2d7208 */ /* 0x000fe20002000000 */
[----:B------:R-:W-:Y:S01]  /*3f20*/  FFMA R70, R81, R70, R84 ;  /* 0x0000004651467223 */ /* 0x000fe20000000054 */
[----:B------:R-:W-:-:S02]  /*3f30*/  FSEL R57, R57, RZ, !P1 ;  /* 0x000000ff39397208 */ /* 0x000fc40004800000 */
[----:B------:R-:W-:Y:S01]  /*3f40*/  FSEL R59, R59, RZ, !P1 ;  /* 0x000000ff3b3b7208 */ /* 0x000fe20004800000 */
[----:B------:R-:W-:Y:S01]  /*3f50*/  FADD R9, R40, R9 ;  /* 0x0000000928097221 */ /* 0x000fe20000000000 */
[----:B------:R-:W-:Y:S01]  /*3f60*/  FSEL R34, R51, RZ, !P0 ;  /* 0x000000ff33227208 */ /* 0x000fe20004000000 */
[----:B------:R-:W-:Y:S01]  /*3f70*/  FADD R2, R2, R27 ;  /* 0x0000001b02027221 */ /* 0x000fe20000000000 */
[----:B------:R-:W-:Y:S01]  /*3f80*/  FSEL R37, R48, RZ, !P0 ;  /* 0x000000ff30257208 */ /* 0x000fe20004000000 */
[----:B------:R-:W-:Y:S01]  /*3f90*/  FADD R0, R0, R35 ;  /* 0x0000002300007221 */ /* 0x000fe20000000000 */
[----:B------:R-:W-:Y:S01]  /*3fa0*/  FSEL R32, R32, RZ, !P0 ;  /* 0x000000ff20207208 */ /* 0x000fe20004000000 */
[----:B------:R-:W-:Y:S01]  /*3fb0*/  FFMA R42, R61, R42, R44 ;  /* 0x0000002a3d2a7223 */ /* 0x000fe2000000002c */
[----:B------:R-:W-:Y:S01]  /*3fc0*/  FSEL R24, R24, RZ, !P0 ;  /* 0x000000ff18187208 */ /* 0x000fe20004000000 */
[----:B------:R-:W-:Y:S01]  /*3fd0*/  FFMA R33, R60, R33, R45 ;  /* 0x000000213c217223 */ /* 0x000fe2000000002d */
[----:B------:R-:W-:Y:S01]  /*3fe0*/  FSEL R26, R11, RZ, !P0 ;  /* 0x000000ff0b1a7208 */ /* 0x000fe20004000000 */
[----:B------:R-:W-:Y:S01]  /*3ff0*/  FADD R57, R68, R57 ;  /* 0x0000003944397221 */ /* 0x000fe20000000000 */
[----:B------:R-:W-:Y:S01]  /*4000*/  FADD R59, R70, R59 ;  /* 0x0000003b463b7221 */ /* 0x000fe20000000000 */
[----:B------:R-:W-:Y:S01]  /*4010*/  FADD R9, RZ, R9 ;  /* 0x00000009ff097221 */ /* 0x000fe20000000000 */
[----:B------:R-:W-:Y:S01]  /*4020*/  FADD R2, RZ, R2 ;  /* 0x00000002ff027221 */ /* 0x000fe20000000000 */
[----:B------:R-:W-:Y:S01]  /*4030*/  FADD R0, RZ, R0 ;  /* 0x00000000ff007221 */ /* 0x000fe20000000000 */
[----:B------:R-:W-:Y:S01]  /*4040*/  FADD R59, RZ, R59 ;  /* 0x0000003bff3b7221 */ /* 0x000fe20000000000 */
[----:B------:R-:W-:Y:S01]  /*4050*/  FADD R57, RZ, R57 ;  /* 0x00000039ff397221 */ /* 0x000fe20000000000 */
[----:B------:R-:W-:Y:S01]  /*4060*/  FADD R34, R41, R34 ;  /* 0x0000002229227221 */ /* 0x000fe20000000000 */
[----:B------:R-:W-:Y:S01]  /*4070*/  FADD R37, R42, R37 ;  /* 0x000000252a257221 */ /* 0x000fe20000000000 */
[----:B------:R-:W-:Y:S01]  /*4080*/  FADD R32, R33, R32 ;  /* 0x0000002021207221 */ /* 0x000fe20000000000 */
[----:B------:R-:W-:Y:S01]  /*4090*/  FADD R3, R3, R24 ;  /* 0x0000001803037221 */ /* 0x000fe20000000000 */
[----:B------:R-:W-:Y:S01]  /*40a0*/  FADD R7, R7, R26 ;  /* 0x0000001a07077221 */ /* 0x000fe20000000000 */
[----:B0-----:R-:W-:Y:S01]  /*40b0*/  FADD R40, R12, R9 ;  /* 0x000000090c287221 */ /* 0x001fe20000000000 */
[----:B------:R-:W-:Y:S01]  /*40c0*/  FADD R43, R15, R2 ;  /* 0x000000020f2b7221 */ /* 0x000fe20000000000 */
[----:B------:R-:W-:Y:S01]  /*40d0*/  FADD R41, R13, R0 ;  /* 0x000000000d297221 */ /* 0x000fe20000000000 */
        /* <DEDUP_REMOVED lines=8> */
[----:B-1----:R-:W-:Y:S01]  /*4160*/  FADD R28, R28, R37 ;  /* 0x000000251c1c7221 */ /* 0x002fe20000000000 */
[----:B------:R-:W-:Y:S01]  /*4170*/  FADD R30, R30, R9 ;  /* 0x000000091e1e7221 */ /* 0x000fe20000000000 */
[----:B------:R-:W-:Y:S01]  /*4180*/  FADD R29, R29, R0 ;  /* 0x000000001d1d7221 */ /* 0x000fe20000000000 */
[----:B------:R-:W-:Y:S01]  /*4190*/  FADD R31, R31, R2 ;  /* 0x000000021f1f7221 */ /* 0x000fe20000000000 */
[----:B------:R-:W-:Y:S06]  /*41a0*/  BAR.SYNC 0x0 ;  /* 0x0000000000007b1d */ /* 0x000fec0000000000 */
[----:B------:R-:W-:Y:S01]  /*41b0*/  STS.128 [R6.X4+0x10], R16 ;  /* 0x0000101006007388 */ /* 0x000fe20000004c00 */
[----:B------:R-:W-:-:S03]  /*41c0*/  SHF.L.U32 R0, R4, 0x2, RZ ;  /* 0x0000000204007819 */ /* 0x000fc600000006ff */
[----:B------:R-:W-:Y:S01]  /*41d0*/  STS.128 [R6.X4], R20 ;  /* 0x0000001406007388 */ /* 0x000fe20000004c00 */
[----:B------:R-:W-:-:S03]  /*41e0*/  LOP3.LUT R0, R0, 0xfc, RZ, 0xc0, !PT ;  /* 0x000000fc00007812 */ /* 0x000fc600078ec0ff */
[----:B------:R-:W-:Y:S06]  /*41f0*/  BAR.SYNC 0x0 ;  /* 0x0000000000007b1d */ /* 0x000fec0000000000 */
[----:B------:R-:W0:Y:S04]  /*4200*/  LDS.128 R24, [R10.X4] ;  /* 0x000000000a187984 */ /* 0x000e280000004c00 */
[----:B------:R-:W1:Y:S04]  /*4210*/  LDS.128 R12, [R10.X4+0x1080] ;  /* 0x001080000a0c7984 */ /* 0x000e680000004c00 */
[----:B------:R-:W-:Y:S06]  /*4220*/  BAR.SYNC 0x0 ;  /* 0x0000000000007b1d */ /* 0x000fec0000000000 */
[----:B------:R-:W-:Y:S04]  /*4230*/  STS.128 [R6.X4+0x10], R40 ;  /* 0x0000102806007388 */ /* 0x000fe80000004c00 */
[----:B------:R-:W-:Y:S01]  /*4240*/  STS.128 [R6.X4], R28 ;  /* 0x0000001c06007388 */ /* 0x000fe20000004c00 */
[----:B------:R-:W-:-:S03]  /*4250*/  PRMT R0, R0, 0x6540, R5 ;  /* 0x0000654000007816 */ /* 0x000fc60000000005 */
[----:B------:R-:W-:Y:S06]  /*4260*/  BAR.SYNC 0x0 ;  /* 0x0000000000007b1d */ /* 0x000fec0000000000 */
[----:B------:R-:W2:Y:S01]  /*4270*/  LDS.128 R16, [R10.X4] ;  /* 0x000000000a107984 */ /* 0x000ea20000004c00 */
[----:B------:R-:W-:Y:S02]  /*4280*/  SHF.R.S32.HI R3, RZ, 0x1f, R0 ;  /* 0x0000001fff037819 */ /* 0x000fe40000011400 */
[----:B------:R-:W-:Y:S02]  /*4290*/  SHF.R.U32.HI R4, RZ, 0x6, R4 ;  /* 0x00000006ff047819 */ /* 0x000fe40000011604 */
[----:B------:R-:W-:-:S02]  /*42a0*/  LEA.HI R5, R3, R0, RZ, 0xa ;  /* 0x0000000003057211 */ /* 0x000fc400078f50ff */
[----:B------:R-:W-:-:S03]  /*42b0*/  SGXT.U32 R3, R4, 0x2 ;  /* 0x000000020403781a */ /* 0x000fc60000000000 */
[C---:B------:R-:W-:Y:S01]  /*42c0*/  IMAD.SHL.U32 R4, R5.reuse, 0x100, RZ ;  /* 0x0000010005047824 */ /* 0x040fe200078e00ff */
[----:B------:R-:W-:Y:S02]  /*42d0*/  LOP3.LUT R9, R5, 0xfffffc00, RZ, 0xc0, !PT ;  /* 0xfffffc0005097812 */ /* 0x000fe400078ec0ff */
[----:B------:R-:W-:Y:S02]  /*42e0*/  LOP3.LUT R2, R8, R3, RZ, 0xfc, !PT ;  /* 0x0000000308027212 */ /* 0x000fe400078efcff */
[----:B------:R-:W-:Y:S02]  /*42f0*/  LOP3.LUT R7, R4, 0xfffc0000, RZ, 0xc0, !PT ;  /* 0xfffc000004077812 */ /* 0x000fe400078ec0ff */
[C-C-:B------:R-:W-:Y:S02]  /*4300*/  LOP3.LUT R4, R8.reuse, 0x4, R3.reuse, 0xfe, !PT ;  /* 0x0000000408047812 */ /* 0x140fe400078efe03 */
[C-C-:B------:R-:W-:Y:S02]  /*4310*/  LOP3.LUT R5, R8.reuse, 0x8, R3.reuse, 0xfe, !PT ;  /* 0x0000000808057812 */ /* 0x140fe400078efe03 */
[----:B------:R-:W-:-:S02]  /*4320*/  LOP3.LUT R8, R8, 0xc, R3, 0xfe, !PT ;  /* 0x0000000c08087812 */ /* 0x000fc400078efe03 */
[----:B------:R-:W-:Y:S02]  /*4330*/  IADD3 R9, R7, R0, -R9 ;  /* 0x0000000007097210 */ /* 0x000fe40007ffe809 */
[----:B------:R-:W-:Y:S02]  /*4340*/  ISETP.GE.AND P1, PT, R2, 0x100, PT ;  /* 0x000001000200780c */ /* 0x000fe40003f26270 */
[----:B------:R-:W-:Y:S02]  /*4350*/  ISETP.GE.AND P2, PT, R4, 0x100, PT ;  /* 0x000001000400780c */ /* 0x000fe40003f46270 */
[C---:B------:R-:W-:Y:S01]  /*4360*/  ISETP.GE.AND P3, PT, R5.reuse, 0x100, PT ;  /* 0x000001000500780c */ /* 0x040fe20003f66270 */
[----:B------:R-:W-:Y:S01]  /*4370*/  IMAD.MOV.U32 R11, RZ, RZ, 0x4 ;  /* 0x00000004ff0b7424 */ /* 0x000fe200078e00ff */
[----:B------:R-:W-:Y:S01]  /*4380*/  ISETP.GE.AND P0, PT, R8, 0x100, PT ;  /* 0x000001000800780c */ /* 0x000fe20003f06270 */
[--C-:B------:R-:W-:Y:S01]  /*4390*/  IMAD R2, R2, 0x400, R9.reuse ;  /* 0x0000040002027824 */ /* 0x100fe200078e0209 */
[----:B------:R-:W-:Y:S01]  /*43a0*/  LEA R4, R4, R9, 0xa ;  /* 0x0000000904047211 */ /* 0x000fe200078e50ff */
[----:B------:R-:W-:-:S02]  /*43b0*/  IMAD R6, R5, 0x400, R9 ;  /* 0x0000040005067824 */ /* 0x000fc400078e0209 */
[----:B------:R-:W-:-:S04]  /*43c0*/  IMAD.WIDE R2, R2, R11, c[0x0][0x178] ;  /* 0x00005e0002027625 */ /* 0x000fc800078e020b */
[-C--:B------:R-:W-:Y:S01]  /*43d0*/  IMAD.WIDE R4, R4, R11.reuse, c[0x0][0x178] ;  /* 0x00005e0004047625 */ /* 0x080fe200078e020b */
[----:B0-----:R0:W-:Y:S03]  /*43e0*/  @!P1 STG.E.128 [R2.64], R24 ;  /* 0x0000001802009986 */ /* 0x0011e6000c101d04 */
[----:B------:R-:W-:Y:S01]  /*43f0*/  IMAD.WIDE R6, R6, R11, c[0x0][0x178] ;  /* 0x00005e0006067625 */ /* 0x000fe200078e020b */
[----:B-1----:R0:W-:Y:S04]  /*4400*/  @!P2 STG.E.128 [R4.64], R12 ;  /* 0x0000000c0400a986 */ /* 0x0021e8000c101d04 */
[----:B--2---:R0:W-:Y:S01]  /*4410*/  @!P3 STG.E.128 [R6.64], R16 ;  /* 0x000000100600b986 */ /* 0x0041e2000c101d04 */
[----:B------:R-:W-:Y:S05]  /*4420*/  @P0 EXIT ;  /* 0x000000000000094d */ /* 0x000fea0003800000 */
[----:B0-----:R-:W0:Y:S01]  /*4430*/  LDS.128 R4, [R10.X4+0x1080] ;  /* 0x001080000a047984 */ /* 0x001e220000004c00 */
[----:B------:R-:W-:-:S04]  /*4440*/  IMAD R2, R8, 0x400, R9 ;  /* 0x0000040008027824 */ /* 0x000fc800078e0209 */
[----:B------:R-:W-:-:S05]  /*4450*/  IMAD.WIDE R2, R2, R11, c[0x0][0x178] ;  /* 0x00005e0002027625 */ /* 0x000fca00078e020b */
[----:B0-----:R-:W-:Y:S01]  /*4460*/  STG.E.128 [R2.64], R4 ;  /* 0x0000000402007986 */ /* 0x001fe2000c101d04 */
[----:B------:R-:W-:Y:S05]  /*4470*/  EXIT ;  /* 0x000000000000794d */ /* 0x000fea0003800000 */
.L_x_0:
[----:B------:R-:W-:-:S00]  /*4480*/  BRA `(.L_x_0) ;  /* 0xfffffff000007947 */ /* 0x000fc0000383ffff */
[----:B------:R-:W-:-:S00]  /*4490*/  NOP ;  /* 0x0000000000007918 */ /* 0x000fc00000000000 */
        /* <DEDUP_REMOVED lines=14> */
.L_x_1:


//--------------------- .nv.shared.triton__0d1d2d3d4de5de --------------------------
	.section	.nv.shared.triton__0d1d2d3d4de5de,"aw",@nobits
	.align	16
